//
// Generated by NVIDIA NVVM Compiler
//
// Compiler Build ID: CL-36424714
// Cuda compilation tools, release 13.0, V13.0.88
// Based on NVVM 20.0.0
//

.version 9.0
.target sm_100
.address_size 64

	// .globl	_Z22multiplyKernel_rowwisePiS_S_ii

.visible .entry _Z22multiplyKernel_rowwisePiS_S_ii(
	.param .u64 .ptr .align 1 _Z22multiplyKernel_rowwisePiS_S_ii_param_0,
	.param .u64 .ptr .align 1 _Z22multiplyKernel_rowwisePiS_S_ii_param_1,
	.param .u64 .ptr .align 1 _Z22multiplyKernel_rowwisePiS_S_ii_param_2,
	.param .u32 _Z22multiplyKernel_rowwisePiS_S_ii_param_3,
	.param .u32 _Z22multiplyKernel_rowwisePiS_S_ii_param_4
)
{
	.reg .pred 	%p<19>;
	.reg .b32 	%r<163>;
	.reg .b64 	%rd<82>;

	ld.param.u64 	%rd11, [_Z22multiplyKernel_rowwisePiS_S_ii_param_0];
	ld.param.u64 	%rd12, [_Z22multiplyKernel_rowwisePiS_S_ii_param_1];
	ld.param.u64 	%rd13, [_Z22multiplyKernel_rowwisePiS_S_ii_param_2];
	ld.param.u32 	%r64, [_Z22multiplyKernel_rowwisePiS_S_ii_param_3];
	ld.param.u32 	%r65, [_Z22multiplyKernel_rowwisePiS_S_ii_param_4];
	cvta.to.global.u64 	%rd1, %rd12;
	cvta.to.global.u64 	%rd2, %rd11;
	cvta.to.global.u64 	%rd3, %rd13;
	setp.lt.s32 	%p1, %r65, 1;
	@%p1 bra 	$L__BB0_26;
	mov.u32 	%r66, %tid.x;
	setp.lt.s32 	%p2, %r64, 1;
	mul.lo.s32 	%r1, %r64, %r66;
	mul.lo.s32 	%r2, %r65, %r66;
	@%p2 bra 	$L__BB0_15;
	and.b32  	%r3, %r64, 7;
	and.b32  	%r4, %r64, 3;
	and.b32  	%r5, %r64, 2147483640;
	and.b32  	%r6, %r64, 1;
	neg.s32 	%r7, %r5;
	shl.b32 	%r8, %r65, 3;
	mul.lo.s32 	%r9, %r65, 5;
	mul.lo.s32 	%r10, %r65, 6;
	mul.lo.s32 	%r11, %r65, 7;
	cvt.u64.u32 	%rd4, %r1;
	mov.b32 	%r139, 0;
	shl.b64 	%rd32, %rd4, 2;
	add.s64 	%rd33, %rd32, %rd2;
	add.s64 	%rd5, %rd33, 16;
	mul.wide.u32 	%rd49, %r8, 4;
$L__BB0_3:
	setp.lt.u32 	%p11, %r64, 8;
	mov.b32 	%r153, 0;
	mov.u32 	%r158, %r153;
	@%p11 bra 	$L__BB0_6;
	add.s32 	%r146, %r65, %r139;
	shl.b32 	%r82, %r65, 1;
	add.s32 	%r145, %r82, %r139;
	mad.lo.s32 	%r144, %r65, 3, %r139;
	shl.b32 	%r83, %r65, 2;
	add.s32 	%r143, %r83, %r139;
	add.s32 	%r142, %r9, %r139;
	add.s32 	%r141, %r10, %r139;
	add.s32 	%r140, %r11, %r139;
	mul.wide.u32 	%rd34, %r139, 4;
	add.s64 	%rd81, %rd1, %rd34;
	mov.b32 	%r158, 0;
	mov.u64 	%rd80, %rd5;
	mov.u32 	%r147, %r7;
$L__BB0_5:
	.pragma "nounroll";
	ld.global.u32 	%r84, [%rd80+-16];
	ld.global.u32 	%r85, [%rd81];
	mad.lo.s32 	%r86, %r85, %r84, %r158;
	ld.global.u32 	%r87, [%rd80+-12];
	mul.wide.u32 	%rd35, %r146, 4;
	add.s64 	%rd36, %rd1, %rd35;
	ld.global.u32 	%r88, [%rd36];
	mad.lo.s32 	%r89, %r88, %r87, %r86;
	ld.global.u32 	%r90, [%rd80+-8];
	mul.wide.u32 	%rd37, %r145, 4;
	add.s64 	%rd38, %rd1, %rd37;
	ld.global.u32 	%r91, [%rd38];
	mad.lo.s32 	%r92, %r91, %r90, %r89;
	ld.global.u32 	%r93, [%rd80+-4];
	mul.wide.u32 	%rd39, %r144, 4;
	add.s64 	%rd40, %rd1, %rd39;
	ld.global.u32 	%r94, [%rd40];
	mad.lo.s32 	%r95, %r94, %r93, %r92;
	ld.global.u32 	%r96, [%rd80];
	mul.wide.u32 	%rd41, %r143, 4;
	add.s64 	%rd42, %rd1, %rd41;
	ld.global.u32 	%r97, [%rd42];
	mad.lo.s32 	%r98, %r97, %r96, %r95;
	ld.global.u32 	%r99, [%rd80+4];
	mul.wide.u32 	%rd43, %r142, 4;
	add.s64 	%rd44, %rd1, %rd43;
	ld.global.u32 	%r100, [%rd44];
	mad.lo.s32 	%r101, %r100, %r99, %r98;
	ld.global.u32 	%r102, [%rd80+8];
	mul.wide.u32 	%rd45, %r141, 4;
	add.s64 	%rd46, %rd1, %rd45;
	ld.global.u32 	%r103, [%rd46];
	mad.lo.s32 	%r104, %r103, %r102, %r101;
	ld.global.u32 	%r105, [%rd80+12];
	mul.wide.u32 	%rd47, %r140, 4;
	add.s64 	%rd48, %rd1, %rd47;
	ld.global.u32 	%r106, [%rd48];
	mad.lo.s32 	%r158, %r106, %r105, %r104;
	add.s32 	%r147, %r147, 8;
	add.s32 	%r146, %r146, %r8;
	add.s32 	%r145, %r145, %r8;
	add.s32 	%r144, %r144, %r8;
	add.s32 	%r143, %r143, %r8;
	add.s32 	%r142, %r142, %r8;
	add.s32 	%r141, %r141, %r8;
	add.s32 	%r140, %r140, %r8;
	add.s64 	%rd81, %rd81, %rd49;
	add.s64 	%rd80, %rd80, 32;
	setp.ne.s32 	%p12, %r147, 0;
	mov.u32 	%r153, %r5;
	@%p12 bra 	$L__BB0_5;
$L__BB0_6:
	setp.eq.s32 	%p13, %r3, 0;
	@%p13 bra 	$L__BB0_14;
	add.s32 	%r108, %r3, -1;
	setp.lt.u32 	%p14, %r108, 3;
	@%p14 bra 	$L__BB0_9;
	add.s32 	%r109, %r153, %r1;
	mul.wide.u32 	%rd50, %r109, 4;
	add.s64 	%rd51, %rd2, %rd50;
	ld.global.u32 	%r110, [%rd51];
	mad.lo.s32 	%r111, %r153, %r65, %r139;
	mul.wide.u32 	%rd52, %r111, 4;
	add.s64 	%rd53, %rd1, %rd52;
	ld.global.u32 	%r112, [%rd53];
	mad.lo.s32 	%r113, %r112, %r110, %r158;
	cvt.u64.u32 	%rd54, %r153;
	add.s64 	%rd55, %rd54, %rd4;
	shl.b64 	%rd56, %rd55, 2;
	add.s64 	%rd57, %rd2, %rd56;
	ld.global.u32 	%r114, [%rd57+4];
	add.s32 	%r115, %r111, %r65;
	mul.wide.u32 	%rd58, %r115, 4;
	add.s64 	%rd59, %rd1, %rd58;
	ld.global.u32 	%r116, [%rd59];
	mad.lo.s32 	%r117, %r116, %r114, %r113;
	ld.global.u32 	%r118, [%rd57+8];
	add.s32 	%r119, %r115, %r65;
	mul.wide.u32 	%rd60, %r119, 4;
	add.s64 	%rd61, %rd1, %rd60;
	ld.global.u32 	%r120, [%rd61];
	mad.lo.s32 	%r121, %r120, %r118, %r117;
	ld.global.u32 	%r122, [%rd57+12];
	add.s32 	%r123, %r119, %r65;
	mul.wide.u32 	%rd62, %r123, 4;
	add.s64 	%rd63, %rd1, %rd62;
	ld.global.u32 	%r124, [%rd63];
	mad.lo.s32 	%r158, %r124, %r122, %r121;
	add.s32 	%r153, %r153, 4;
$L__BB0_9:
	setp.eq.s32 	%p15, %r4, 0;
	@%p15 bra 	$L__BB0_14;
	setp.eq.s32 	%p16, %r4, 1;
	@%p16 bra 	$L__BB0_12;
	add.s32 	%r126, %r153, %r1;
	mul.wide.u32 	%rd64, %r126, 4;
	add.s64 	%rd65, %rd2, %rd64;
	ld.global.u32 	%r127, [%rd65];
	mad.lo.s32 	%r128, %r153, %r65, %r139;
	mul.wide.u32 	%rd66, %r128, 4;
	add.s64 	%rd67, %rd1, %rd66;
	ld.global.u32 	%r129, [%rd67];
	mad.lo.s32 	%r130, %r129, %r127, %r158;
	cvt.u64.u32 	%rd68, %r153;
	add.s64 	%rd69, %rd68, %rd4;
	shl.b64 	%rd70, %rd69, 2;
	add.s64 	%rd71, %rd2, %rd70;
	ld.global.u32 	%r131, [%rd71+4];
	add.s32 	%r132, %r128, %r65;
	mul.wide.u32 	%rd72, %r132, 4;
	add.s64 	%rd73, %rd1, %rd72;
	ld.global.u32 	%r133, [%rd73];
	mad.lo.s32 	%r158, %r133, %r131, %r130;
	add.s32 	%r153, %r153, 2;
$L__BB0_12:
	setp.eq.s32 	%p17, %r6, 0;
	@%p17 bra 	$L__BB0_14;
	add.s32 	%r134, %r153, %r1;
	mul.wide.u32 	%rd74, %r134, 4;
	add.s64 	%rd75, %rd2, %rd74;
	ld.global.u32 	%r135, [%rd75];
	mad.lo.s32 	%r136, %r153, %r65, %r139;
	mul.wide.u32 	%rd76, %r136, 4;
	add.s64 	%rd77, %rd1, %rd76;
	ld.global.u32 	%r137, [%rd77];
	mad.lo.s32 	%r158, %r137, %r135, %r158;
$L__BB0_14:
	add.s32 	%r138, %r139, %r2;
	mul.wide.u32 	%rd78, %r138, 4;
	add.s64 	%rd79, %rd3, %rd78;
	st.global.u32 	[%rd79], %r158;
	add.s32 	%r139, %r139, 1;
	setp.eq.s32 	%p18, %r139, %r65;
	@%p18 bra 	$L__BB0_26;
	bra.uni 	$L__BB0_3;
$L__BB0_15:
	and.b32  	%r54, %r65, 7;
	setp.lt.u32 	%p3, %r65, 8;
	mov.b32 	%r161, 0;
	@%p3 bra 	$L__BB0_18;
	and.b32  	%r161, %r65, 2147483640;
	mov.b32 	%r159, 0;
$L__BB0_17:
	.pragma "nounroll";
	add.s32 	%r69, %r159, %r2;
	mul.wide.u32 	%rd14, %r69, 4;
	add.s64 	%rd15, %rd3, %rd14;
	mov.b32 	%r70, 0;
	st.global.u32 	[%rd15], %r70;
	st.global.u32 	[%rd15+4], %r70;
	st.global.u32 	[%rd15+8], %r70;
	st.global.u32 	[%rd15+12], %r70;
	st.global.u32 	[%rd15+16], %r70;
	st.global.u32 	[%rd15+20], %r70;
	st.global.u32 	[%rd15+24], %r70;
	st.global.u32 	[%rd15+28], %r70;
	add.s32 	%r159, %r159, 8;
	setp.ne.s32 	%p4, %r159, %r161;
	@%p4 bra 	$L__BB0_17;
$L__BB0_18:
	setp.eq.s32 	%p5, %r54, 0;
	@%p5 bra 	$L__BB0_26;
	and.b32  	%r59, %r65, 3;
	setp.lt.u32 	%p6, %r54, 4;
	@%p6 bra 	$L__BB0_21;
	add.s32 	%r71, %r161, %r2;
	mul.wide.u32 	%rd16, %r71, 4;
	add.s64 	%rd17, %rd3, %rd16;
	mov.b32 	%r72, 0;
	st.global.u32 	[%rd17], %r72;
	cvt.u64.u32 	%rd18, %r2;
	cvt.u64.u32 	%rd19, %r161;
	add.s64 	%rd20, %rd19, %rd18;
	shl.b64 	%rd21, %rd20, 2;
	add.s64 	%rd22, %rd3, %rd21;
	st.global.u32 	[%rd22+4], %r72;
	st.global.u32 	[%rd22+8], %r72;
	st.global.u32 	[%rd22+12], %r72;
	add.s32 	%r161, %r161, 4;
$L__BB0_21:
	setp.eq.s32 	%p7, %r59, 0;
	@%p7 bra 	$L__BB0_26;
	setp.eq.s32 	%p8, %r59, 1;
	@%p8 bra 	$L__BB0_24;
	add.s32 	%r73, %r161, %r2;
	mul.wide.u32 	%rd23, %r73, 4;
	add.s64 	%rd24, %rd3, %rd23;
	mov.b32 	%r74, 0;
	st.global.u32 	[%rd24], %r74;
	cvt.u64.u32 	%rd25, %r2;
	cvt.u64.u32 	%rd26, %r161;
	add.s64 	%rd27, %rd26, %rd25;
	shl.b64 	%rd28, %rd27, 2;
	add.s64 	%rd29, %rd3, %rd28;
	st.global.u32 	[%rd29+4], %r74;
	add.s32 	%r161, %r161, 2;
$L__BB0_24:
	and.b32  	%r75, %r65, 1;
	setp.eq.b32 	%p9, %r75, 1;
	not.pred 	%p10, %p9;
	@%p10 bra 	$L__BB0_26;
	add.s32 	%r76, %r161, %r2;
	mul.wide.u32 	%rd30, %r76, 4;
	add.s64 	%rd31, %rd3, %rd30;
	mov.b32 	%r77, 0;
	st.global.u32 	[%rd31], %r77;
$L__BB0_26:
	ret;

}
	// .globl	_Z25multiplyKernel_columnwisePiS_S_ii
.visible .entry _Z25multiplyKernel_columnwisePiS_S_ii(
	.param .u64 .ptr .align 1 _Z25multiplyKernel_columnwisePiS_S_ii_param_0,
	.param .u64 .ptr .align 1 _Z25multiplyKernel_columnwisePiS_S_ii_param_1,
	.param .u64 .ptr .align 1 _Z25multiplyKernel_columnwisePiS_S_ii_param_2,
	.param .u32 _Z25multiplyKernel_columnwisePiS_S_ii_param_3,
	.param .u32 _Z25multiplyKernel_columnwisePiS_S_ii_param_4
)
{
	.reg .pred 	%p<19>;
	.reg .b32 	%r<171>;
	.reg .b64 	%rd<95>;

	ld.param.u64 	%rd11, [_Z25multiplyKernel_columnwisePiS_S_ii_param_0];
	ld.param.u64 	%rd12, [_Z25multiplyKernel_columnwisePiS_S_ii_param_1];
	ld.param.u64 	%rd13, [_Z25multiplyKernel_columnwisePiS_S_ii_param_2];
	ld.param.u32 	%r63, [_Z25multiplyKernel_columnwisePiS_S_ii_param_3];
	ld.param.u32 	%r64, [_Z25multiplyKernel_columnwisePiS_S_ii_param_4];
	cvta.to.global.u64 	%rd1, %rd12;
	cvta.to.global.u64 	%rd2, %rd11;
	cvta.to.global.u64 	%rd3, %rd13;
	mov.u32 	%r1, %tid.x;
	mov.u32 	%r2, %ntid.x;
	setp.lt.s32 	%p1, %r63, 1;
	@%p1 bra 	$L__BB1_26;
	setp.lt.s32 	%p2, %r64, 1;
	@%p2 bra 	$L__BB1_15;
	and.b32  	%r3, %r64, 7;
	add.s32 	%r4, %r3, -1;
	and.b32  	%r5, %r64, 3;
	and.b32  	%r6, %r64, 2147483640;
	and.b32  	%r7, %r64, 1;
	neg.s32 	%r8, %r6;
	add.s32 	%r9, %r1, %r2;
	shl.b32 	%r10, %r2, 3;
	shl.b32 	%r88, %r2, 1;
	add.s32 	%r11, %r1, %r88;
	mad.lo.s32 	%r12, %r2, 3, %r1;
	shl.b32 	%r89, %r2, 2;
	add.s32 	%r13, %r1, %r89;
	mad.lo.s32 	%r14, %r2, 5, %r1;
	mad.lo.s32 	%r15, %r2, 6, %r1;
	mad.lo.s32 	%r16, %r2, 7, %r1;
	mul.wide.u32 	%rd44, %r1, 4;
	add.s64 	%rd4, %rd1, %rd44;
	mul.wide.u32 	%rd5, %r2, 32;
	mov.b32 	%r147, 0;
$L__BB1_3:
	setp.lt.u32 	%p11, %r64, 8;
	mul.lo.s32 	%r18, %r147, %r64;
	mov.b32 	%r161, 0;
	mov.u32 	%r166, %r161;
	@%p11 bra 	$L__BB1_6;
	mul.wide.u32 	%rd45, %r18, 4;
	add.s64 	%rd46, %rd2, %rd45;
	add.s64 	%rd93, %rd46, 16;
	mov.b32 	%r166, 0;
	mov.u64 	%rd94, %rd4;
	mov.u32 	%r148, %r16;
	mov.u32 	%r149, %r15;
	mov.u32 	%r150, %r14;
	mov.u32 	%r151, %r13;
	mov.u32 	%r152, %r12;
	mov.u32 	%r153, %r11;
	mov.u32 	%r154, %r9;
	mov.u32 	%r155, %r8;
$L__BB1_5:
	.pragma "nounroll";
	ld.global.u32 	%r93, [%rd93+-16];
	ld.global.u32 	%r94, [%rd94];
	mad.lo.s32 	%r95, %r94, %r93, %r166;
	ld.global.u32 	%r96, [%rd93+-12];
	mul.wide.u32 	%rd47, %r154, 4;
	add.s64 	%rd48, %rd1, %rd47;
	ld.global.u32 	%r97, [%rd48];
	mad.lo.s32 	%r98, %r97, %r96, %r95;
	ld.global.u32 	%r99, [%rd93+-8];
	mul.wide.u32 	%rd49, %r153, 4;
	add.s64 	%rd50, %rd1, %rd49;
	ld.global.u32 	%r100, [%rd50];
	mad.lo.s32 	%r101, %r100, %r99, %r98;
	ld.global.u32 	%r102, [%rd93+-4];
	mul.wide.u32 	%rd51, %r152, 4;
	add.s64 	%rd52, %rd1, %rd51;
	ld.global.u32 	%r103, [%rd52];
	mad.lo.s32 	%r104, %r103, %r102, %r101;
	ld.global.u32 	%r105, [%rd93];
	mul.wide.u32 	%rd53, %r151, 4;
	add.s64 	%rd54, %rd1, %rd53;
	ld.global.u32 	%r106, [%rd54];
	mad.lo.s32 	%r107, %r106, %r105, %r104;
	ld.global.u32 	%r108, [%rd93+4];
	mul.wide.u32 	%rd55, %r150, 4;
	add.s64 	%rd56, %rd1, %rd55;
	ld.global.u32 	%r109, [%rd56];
	mad.lo.s32 	%r110, %r109, %r108, %r107;
	ld.global.u32 	%r111, [%rd93+8];
	mul.wide.u32 	%rd57, %r149, 4;
	add.s64 	%rd58, %rd1, %rd57;
	ld.global.u32 	%r112, [%rd58];
	mad.lo.s32 	%r113, %r112, %r111, %r110;
	ld.global.u32 	%r114, [%rd93+12];
	mul.wide.u32 	%rd59, %r148, 4;
	add.s64 	%rd60, %rd1, %rd59;
	ld.global.u32 	%r115, [%rd60];
	mad.lo.s32 	%r166, %r115, %r114, %r113;
	add.s32 	%r155, %r155, 8;
	add.s32 	%r154, %r154, %r10;
	add.s32 	%r153, %r153, %r10;
	add.s32 	%r152, %r152, %r10;
	add.s32 	%r151, %r151, %r10;
	add.s32 	%r150, %r150, %r10;
	add.s32 	%r149, %r149, %r10;
	add.s32 	%r148, %r148, %r10;
	add.s64 	%rd94, %rd94, %rd5;
	add.s64 	%rd93, %rd93, 32;
	setp.ne.s32 	%p12, %r155, 0;
	mov.u32 	%r161, %r6;
	@%p12 bra 	$L__BB1_5;
$L__BB1_6:
	setp.eq.s32 	%p13, %r3, 0;
	@%p13 bra 	$L__BB1_14;
	setp.lt.u32 	%p14, %r4, 3;
	@%p14 bra 	$L__BB1_9;
	add.s32 	%r117, %r161, %r18;
	mul.wide.u32 	%rd61, %r117, 4;
	add.s64 	%rd62, %rd2, %rd61;
	ld.global.u32 	%r118, [%rd62];
	mad.lo.s32 	%r119, %r161, %r2, %r1;
	mul.wide.u32 	%rd63, %r119, 4;
	add.s64 	%rd64, %rd1, %rd63;
	ld.global.u32 	%r120, [%rd64];
	mad.lo.s32 	%r121, %r120, %r118, %r166;
	cvt.u64.u32 	%rd65, %r18;
	cvt.u64.u32 	%rd66, %r161;
	add.s64 	%rd67, %rd66, %rd65;
	shl.b64 	%rd68, %rd67, 2;
	add.s64 	%rd69, %rd2, %rd68;
	ld.global.u32 	%r122, [%rd69+4];
	add.s32 	%r123, %r119, %r2;
	mul.wide.u32 	%rd70, %r123, 4;
	add.s64 	%rd71, %rd1, %rd70;
	ld.global.u32 	%r124, [%rd71];
	mad.lo.s32 	%r125, %r124, %r122, %r121;
	ld.global.u32 	%r126, [%rd69+8];
	add.s32 	%r127, %r123, %r2;
	mul.wide.u32 	%rd72, %r127, 4;
	add.s64 	%rd73, %rd1, %rd72;
	ld.global.u32 	%r128, [%rd73];
	mad.lo.s32 	%r129, %r128, %r126, %r125;
	ld.global.u32 	%r130, [%rd69+12];
	add.s32 	%r131, %r127, %r2;
	mul.wide.u32 	%rd74, %r131, 4;
	add.s64 	%rd75, %rd1, %rd74;
	ld.global.u32 	%r132, [%rd75];
	mad.lo.s32 	%r166, %r132, %r130, %r129;
	add.s32 	%r161, %r161, 4;
$L__BB1_9:
	setp.eq.s32 	%p15, %r5, 0;
	@%p15 bra 	$L__BB1_14;
	setp.eq.s32 	%p16, %r5, 1;
	@%p16 bra 	$L__BB1_12;
	add.s32 	%r134, %r161, %r18;
	mul.wide.u32 	%rd76, %r134, 4;
	add.s64 	%rd77, %rd2, %rd76;
	ld.global.u32 	%r135, [%rd77];
	mad.lo.s32 	%r136, %r161, %r2, %r1;
	mul.wide.u32 	%rd78, %r136, 4;
	add.s64 	%rd79, %rd1, %rd78;
	ld.global.u32 	%r137, [%rd79];
	mad.lo.s32 	%r138, %r137, %r135, %r166;
	cvt.u64.u32 	%rd80, %r18;
	cvt.u64.u32 	%rd81, %r161;
	add.s64 	%rd82, %rd81, %rd80;
	shl.b64 	%rd83, %rd82, 2;
	add.s64 	%rd84, %rd2, %rd83;
	ld.global.u32 	%r139, [%rd84+4];
	add.s32 	%r140, %r136, %r2;
	mul.wide.u32 	%rd85, %r140, 4;
	add.s64 	%rd86, %rd1, %rd85;
	ld.global.u32 	%r141, [%rd86];
	mad.lo.s32 	%r166, %r141, %r139, %r138;
	add.s32 	%r161, %r161, 2;
$L__BB1_12:
	setp.eq.s32 	%p17, %r7, 0;
	@%p17 bra 	$L__BB1_14;
	add.s32 	%r142, %r161, %r18;
	mul.wide.u32 	%rd87, %r142, 4;
	add.s64 	%rd88, %rd2, %rd87;
	ld.global.u32 	%r143, [%rd88];
	mad.lo.s32 	%r144, %r161, %r2, %r1;
	mul.wide.u32 	%rd89, %r144, 4;
	add.s64 	%rd90, %rd1, %rd89;
	ld.global.u32 	%r145, [%rd90];
	mad.lo.s32 	%r166, %r145, %r143, %r166;
$L__BB1_14:
	mad.lo.s32 	%r146, %r147, %r2, %r1;
	mul.wide.u32 	%rd91, %r146, 4;
	add.s64 	%rd92, %rd3, %rd91;
	st.global.u32 	[%rd92], %r166;
	add.s32 	%r147, %r147, 1;
	setp.eq.s32 	%p18, %r147, %r63;
	@%p18 bra 	$L__BB1_26;
	bra.uni 	$L__BB1_3;
$L__BB1_15:
	and.b32  	%r53, %r63, 7;
	setp.lt.u32 	%p3, %r63, 8;
	mov.b32 	%r169, 0;
	@%p3 bra 	$L__BB1_18;
	and.b32  	%r169, %r63, 2147483640;
	mov.b32 	%r167, 0;
$L__BB1_17:
	.pragma "nounroll";
	mad.lo.s32 	%r67, %r167, %r2, %r1;
	mul.wide.u32 	%rd14, %r67, 4;
	add.s64 	%rd15, %rd3, %rd14;
	mov.b32 	%r68, 0;
	st.global.u32 	[%rd15], %r68;
	add.s32 	%r69, %r67, %r2;
	mul.wide.u32 	%rd16, %r69, 4;
	add.s64 	%rd17, %rd3, %rd16;
	st.global.u32 	[%rd17], %r68;
	add.s32 	%r70, %r69, %r2;
	mul.wide.u32 	%rd18, %r70, 4;
	add.s64 	%rd19, %rd3, %rd18;
	st.global.u32 	[%rd19], %r68;
	add.s32 	%r71, %r70, %r2;
	mul.wide.u32 	%rd20, %r71, 4;
	add.s64 	%rd21, %rd3, %rd20;
	st.global.u32 	[%rd21], %r68;
	add.s32 	%r72, %r71, %r2;
	mul.wide.u32 	%rd22, %r72, 4;
	add.s64 	%rd23, %rd3, %rd22;
	st.global.u32 	[%rd23], %r68;
	add.s32 	%r73, %r72, %r2;
	mul.wide.u32 	%rd24, %r73, 4;
	add.s64 	%rd25, %rd3, %rd24;
	st.global.u32 	[%rd25], %r68;
	add.s32 	%r74, %r73, %r2;
	mul.wide.u32 	%rd26, %r74, 4;
	add.s64 	%rd27, %rd3, %rd26;
	st.global.u32 	[%rd27], %r68;
	add.s32 	%r75, %r74, %r2;
	mul.wide.u32 	%rd28, %r75, 4;
	add.s64 	%rd29, %rd3, %rd28;
	st.global.u32 	[%rd29], %r68;
	add.s32 	%r167, %r167, 8;
	setp.ne.s32 	%p4, %r167, %r169;
	@%p4 bra 	$L__BB1_17;
$L__BB1_18:
	setp.eq.s32 	%p5, %r53, 0;
	@%p5 bra 	$L__BB1_26;
	and.b32  	%r58, %r63, 3;
	setp.lt.u32 	%p6, %r53, 4;
	@%p6 bra 	$L__BB1_21;
	mad.lo.s32 	%r76, %r169, %r2, %r1;
	mul.wide.u32 	%rd30, %r76, 4;
	add.s64 	%rd31, %rd3, %rd30;
	mov.b32 	%r77, 0;
	st.global.u32 	[%rd31], %r77;
	add.s32 	%r78, %r76, %r2;
	mul.wide.u32 	%rd32, %r78, 4;
	add.s64 	%rd33, %rd3, %rd32;
	st.global.u32 	[%rd33], %r77;
	add.s32 	%r79, %r78, %r2;
	mul.wide.u32 	%rd34, %r79, 4;
	add.s64 	%rd35, %rd3, %rd34;
	st.global.u32 	[%rd35], %r77;
	add.s32 	%r80, %r79, %r2;
	mul.wide.u32 	%rd36, %r80, 4;
	add.s64 	%rd37, %rd3, %rd36;
	st.global.u32 	[%rd37], %r77;
	add.s32 	%r169, %r169, 4;
$L__BB1_21:
	setp.eq.s32 	%p7, %r58, 0;
	@%p7 bra 	$L__BB1_26;
	setp.eq.s32 	%p8, %r58, 1;
	@%p8 bra 	$L__BB1_24;
	mad.lo.s32 	%r81, %r169, %r2, %r1;
	mul.wide.u32 	%rd38, %r81, 4;
	add.s64 	%rd39, %rd3, %rd38;
	mov.b32 	%r82, 0;
	st.global.u32 	[%rd39], %r82;
	add.s32 	%r83, %r81, %r2;
	mul.wide.u32 	%rd40, %r83, 4;
	add.s64 	%rd41, %rd3, %rd40;
	st.global.u32 	[%rd41], %r82;
	add.s32 	%r169, %r169, 2;
$L__BB1_24:
	and.b32  	%r84, %r63, 1;
	setp.eq.b32 	%p9, %r84, 1;
	not.pred 	%p10, %p9;
	@%p10 bra 	$L__BB1_26;
	mad.lo.s32 	%r85, %r169, %r2, %r1;
	mul.wide.u32 	%rd42, %r85, 4;
	add.s64 	%rd43, %rd3, %rd42;
	mov.b32 	%r86, 0;
	st.global.u32 	[%rd43], %r86;
$L__BB1_26:
	ret;

}
	// .globl	_Z26multiplyKernel_elementwisePiS_S_i
.visible .entry _Z26multiplyKernel_elementwisePiS_S_i(
	.param .u64 .ptr .align 1 _Z26multiplyKernel_elementwisePiS_S_i_param_0,
	.param .u64 .ptr .align 1 _Z26multiplyKernel_elementwisePiS_S_i_param_1,
	.param .u64 .ptr .align 1 _Z26multiplyKernel_elementwisePiS_S_i_param_2,
	.param .u32 _Z26multiplyKernel_elementwisePiS_S_i_param_3
)
{
	.reg .pred 	%p<10>;
	.reg .b32 	%r<131>;
	.reg .b64 	%rd<65>;

	ld.param.u64 	%rd10, [_Z26multiplyKernel_elementwisePiS_S_i_param_0];
	ld.param.u64 	%rd11, [_Z26multiplyKernel_elementwisePiS_S_i_param_1];
	ld.param.u64 	%rd9, [_Z26multiplyKernel_elementwisePiS_S_i_param_2];
	ld.param.u32 	%r49, [_Z26multiplyKernel_elementwisePiS_S_i_param_3];
	cvta.to.global.u64 	%rd1, %rd11;
	cvta.to.global.u64 	%rd2, %rd10;
	mov.u32 	%r1, %tid.y;
	mov.u32 	%r2, %tid.x;
	mov.u32 	%r3, %ntid.x;
	setp.lt.s32 	%p1, %r49, 1;
	mov.b32 	%r130, 0;
	@%p1 bra 	$L__BB2_12;
	mul.lo.s32 	%r4, %r49, %r1;
	and.b32  	%r5, %r49, 7;
	setp.lt.u32 	%p2, %r49, 8;
	mov.b32 	%r125, 0;
	mov.u32 	%r130, %r125;
	@%p2 bra 	$L__BB2_4;
	and.b32  	%r125, %r49, 2147483640;
	neg.s32 	%r119, %r125;
	add.s32 	%r118, %r2, %r3;
	shl.b32 	%r54, %r3, 1;
	add.s32 	%r117, %r2, %r54;
	mad.lo.s32 	%r116, %r3, 3, %r2;
	shl.b32 	%r55, %r3, 2;
	add.s32 	%r115, %r2, %r55;
	mad.lo.s32 	%r114, %r3, 5, %r2;
	mad.lo.s32 	%r113, %r3, 6, %r2;
	mad.lo.s32 	%r112, %r3, 7, %r2;
	mul.wide.u32 	%rd12, %r2, 4;
	add.s64 	%rd64, %rd1, %rd12;
	mul.wide.u32 	%rd13, %r4, 4;
	add.s64 	%rd14, %rd13, %rd2;
	add.s64 	%rd63, %rd14, 16;
	mov.b32 	%r130, 0;
	mul.wide.u32 	%rd29, %r3, 32;
$L__BB2_3:
	.pragma "nounroll";
	ld.global.u32 	%r56, [%rd63+-16];
	ld.global.u32 	%r57, [%rd64];
	mad.lo.s32 	%r58, %r57, %r56, %r130;
	ld.global.u32 	%r59, [%rd63+-12];
	mul.wide.u32 	%rd15, %r118, 4;
	add.s64 	%rd16, %rd1, %rd15;
	ld.global.u32 	%r60, [%rd16];
	mad.lo.s32 	%r61, %r60, %r59, %r58;
	ld.global.u32 	%r62, [%rd63+-8];
	mul.wide.u32 	%rd17, %r117, 4;
	add.s64 	%rd18, %rd1, %rd17;
	ld.global.u32 	%r63, [%rd18];
	mad.lo.s32 	%r64, %r63, %r62, %r61;
	ld.global.u32 	%r65, [%rd63+-4];
	mul.wide.u32 	%rd19, %r116, 4;
	add.s64 	%rd20, %rd1, %rd19;
	ld.global.u32 	%r66, [%rd20];
	mad.lo.s32 	%r67, %r66, %r65, %r64;
	ld.global.u32 	%r68, [%rd63];
	mul.wide.u32 	%rd21, %r115, 4;
	add.s64 	%rd22, %rd1, %rd21;
	ld.global.u32 	%r69, [%rd22];
	mad.lo.s32 	%r70, %r69, %r68, %r67;
	ld.global.u32 	%r71, [%rd63+4];
	mul.wide.u32 	%rd23, %r114, 4;
	add.s64 	%rd24, %rd1, %rd23;
	ld.global.u32 	%r72, [%rd24];
	mad.lo.s32 	%r73, %r72, %r71, %r70;
	ld.global.u32 	%r74, [%rd63+8];
	mul.wide.u32 	%rd25, %r113, 4;
	add.s64 	%rd26, %rd1, %rd25;
	ld.global.u32 	%r75, [%rd26];
	mad.lo.s32 	%r76, %r75, %r74, %r73;
	ld.global.u32 	%r77, [%rd63+12];
	mul.wide.u32 	%rd27, %r112, 4;
	add.s64 	%rd28, %rd1, %rd27;
	ld.global.u32 	%r78, [%rd28];
	mad.lo.s32 	%r130, %r78, %r77, %r76;
	add.s32 	%r119, %r119, 8;
	shl.b32 	%r79, %r3, 3;
	add.s32 	%r118, %r118, %r79;
	add.s32 	%r117, %r117, %r79;
	add.s32 	%r116, %r116, %r79;
	add.s32 	%r115, %r115, %r79;
	add.s32 	%r114, %r114, %r79;
	add.s32 	%r113, %r113, %r79;
	add.s32 	%r112, %r112, %r79;
	add.s64 	%rd64, %rd64, %rd29;
	add.s64 	%rd63, %rd63, 32;
	setp.ne.s32 	%p3, %r119, 0;
	@%p3 bra 	$L__BB2_3;
$L__BB2_4:
	setp.eq.s32 	%p4, %r5, 0;
	@%p4 bra 	$L__BB2_12;
	and.b32  	%r36, %r49, 3;
	setp.lt.u32 	%p5, %r5, 4;
	@%p5 bra 	$L__BB2_7;
	add.s32 	%r81, %r125, %r4;
	mul.wide.u32 	%rd30, %r81, 4;
	add.s64 	%rd31, %rd2, %rd30;
	ld.global.u32 	%r82, [%rd31];
	mad.lo.s32 	%r83, %r125, %r3, %r2;
	mul.wide.u32 	%rd32, %r83, 4;
	add.s64 	%rd33, %rd1, %rd32;
	ld.global.u32 	%r84, [%rd33];
	mad.lo.s32 	%r85, %r84, %r82, %r130;
	cvt.u64.u32 	%rd34, %r4;
	cvt.u64.u32 	%rd35, %r125;
	add.s64 	%rd36, %rd35, %rd34;
	shl.b64 	%rd37, %rd36, 2;
	add.s64 	%rd38, %rd2, %rd37;
	ld.global.u32 	%r86, [%rd38+4];
	add.s32 	%r87, %r83, %r3;
	mul.wide.u32 	%rd39, %r87, 4;
	add.s64 	%rd40, %rd1, %rd39;
	ld.global.u32 	%r88, [%rd40];
	mad.lo.s32 	%r89, %r88, %r86, %r85;
	ld.global.u32 	%r90, [%rd38+8];
	add.s32 	%r91, %r87, %r3;
	mul.wide.u32 	%rd41, %r91, 4;
	add.s64 	%rd42, %rd1, %rd41;
	ld.global.u32 	%r92, [%rd42];
	mad.lo.s32 	%r93, %r92, %r90, %r89;
	ld.global.u32 	%r94, [%rd38+12];
	add.s32 	%r95, %r91, %r3;
	mul.wide.u32 	%rd43, %r95, 4;
	add.s64 	%rd44, %rd1, %rd43;
	ld.global.u32 	%r96, [%rd44];
	mad.lo.s32 	%r130, %r96, %r94, %r93;
	add.s32 	%r125, %r125, 4;
$L__BB2_7:
	setp.eq.s32 	%p6, %r36, 0;
	@%p6 bra 	$L__BB2_12;
	setp.eq.s32 	%p7, %r36, 1;
	@%p7 bra 	$L__BB2_10;
	add.s32 	%r98, %r125, %r4;
	mul.wide.u32 	%rd45, %r98, 4;
	add.s64 	%rd46, %rd2, %rd45;
	ld.global.u32 	%r99, [%rd46];
	mad.lo.s32 	%r100, %r125, %r3, %r2;
	mul.wide.u32 	%rd47, %r100, 4;
	add.s64 	%rd48, %rd1, %rd47;
	ld.global.u32 	%r101, [%rd48];
	mad.lo.s32 	%r102, %r101, %r99, %r130;
	cvt.u64.u32 	%rd49, %r4;
	cvt.u64.u32 	%rd50, %r125;
	add.s64 	%rd51, %rd50, %rd49;
	shl.b64 	%rd52, %rd51, 2;
	add.s64 	%rd53, %rd2, %rd52;
	ld.global.u32 	%r103, [%rd53+4];
	add.s32 	%r104, %r100, %r3;
	mul.wide.u32 	%rd54, %r104, 4;
	add.s64 	%rd55, %rd1, %rd54;
	ld.global.u32 	%r105, [%rd55];
	mad.lo.s32 	%r130, %r105, %r103, %r102;
	add.s32 	%r125, %r125, 2;
$L__BB2_10:
	and.b32  	%r106, %r49, 1;
	setp.eq.b32 	%p8, %r106, 1;
	not.pred 	%p9, %p8;
	@%p9 bra 	$L__BB2_12;
	add.s32 	%r107, %r125, %r4;
	mul.wide.u32 	%rd56, %r107, 4;
	add.s64 	%rd57, %rd2, %rd56;
	ld.global.u32 	%r108, [%rd57];
	mad.lo.s32 	%r109, %r125, %r3, %r2;
	mul.wide.u32 	%rd58, %r109, 4;
	add.s64 	%rd59, %rd1, %rd58;
	ld.global.u32 	%r110, [%rd59];
	mad.lo.s32 	%r130, %r110, %r108, %r130;
$L__BB2_12:
	cvta.to.global.u64 	%rd60, %rd9;
	mad.lo.s32 	%r111, %r1, %r3, %r2;
	mul.wide.u32 	%rd61, %r111, 4;
	add.s64 	%rd62, %rd60, %rd61;
	st.global.u32 	[%rd62], %r130;
	ret;

}


// ===== COMPILED SASS (sm_100) =====

	.target	sm_100

	.elftype	@"ET_EXEC"


//--------------------- .note.nv.tkinfo           --------------------------
	.section	.note.nv.tkinfo,"",@"SHT_NOTE"
	.sectionflags	@"SHF_NOTE_NV_TKINFO"
	.tkinfo
        /*0018*/ 	.word	0x00000002
        /*0030*/ 	.string	""
        /*0030*/ 	.string	"ptxas"
        /*0030*/ 	.string	"Cuda compilation tools, release 13.0, V13.0.88"
        /*0030*/ 	.string	"Build cuda_13.0.r13.0/compiler.36424714_0"
        /*0030*/ 	.string	"-arch sm_100 -m 64 "



//--------------------- .note.nv.cuinfo           --------------------------
	.section	.note.nv.cuinfo,"",@"SHT_NOTE"
	.sectionflags	@"SHF_NOTE_NV_CUINFO"
        /*0018*/ 	.short	0x0002
        /*001a*/ 	.short	0x0064
        /*001c*/ 	.short	0x0082
	.zero		2


//--------------------- .nv.info                  --------------------------
	.section	.nv.info,"",@"SHT_CUDA_INFO"
	.align	4


	//----- nvinfo : EIATTR_REGCOUNT
	.align		4
        /*0000*/ 	.byte	0x04, 0x2f
        /*0002*/ 	.short	(.L_1 - .L_0)
	.align		4
.L_0:
        /*0004*/ 	.word	index@(_Z22multiplyKernel_rowwisePiS_S_ii)
        /*0008*/ 	.word	0x00000020


	//----- nvinfo : EIATTR_FRAME_SIZE
	.align		4
.L_1:
        /*000c*/ 	.byte	0x04, 0x11
        /*000e*/ 	.short	(.L_3 - .L_2)
	.align		4
.L_2:
        /*0010*/ 	.word	index@(_Z22multiplyKernel_rowwisePiS_S_ii)
        /*0014*/ 	.word	0x00000000


	//----- nvinfo : EIATTR_REGCOUNT
	.align		4
.L_3:
        /*0018*/ 	.byte	0x04, 0x2f
        /*001a*/ 	.short	(.L_5 - .L_4)
	.align		4
.L_4:
        /*001c*/ 	.word	index@(_Z25multiplyKernel_columnwisePiS_S_ii)
        /*0020*/ 	.word	0x00000020


	//----- nvinfo : EIATTR_FRAME_SIZE
	.align		4
.L_5:
        /*0024*/ 	.byte	0x04, 0x11
        /*0026*/ 	.short	(.L_7 - .L_6)
	.align		4
.L_6:
        /*0028*/ 	.word	index@(_Z25multiplyKernel_columnwisePiS_S_ii)
        /*002c*/ 	.word	0x00000000


	//----- nvinfo : EIATTR_REGCOUNT
	.align		4
.L_7:
        /*0030*/ 	.byte	0x04, 0x2f
        /*0032*/ 	.short	(.L_9 - .L_8)
	.align		4
.L_8:
        /*0034*/ 	.word	index@(_Z26multiplyKernel_elementwisePiS_S_i)
        /*0038*/ 	.word	0x00000020


	//----- nvinfo : EIATTR_FRAME_SIZE
	.align		4
.L_9:
        /*003c*/ 	.byte	0x04, 0x11
        /*003e*/ 	.short	(.L_11 - .L_10)
	.align		4
.L_10:
        /*0040*/ 	.word	index@(_Z26multiplyKernel_elementwisePiS_S_i)
        /*0044*/ 	.word	0x00000000


	//----- nvinfo : EIATTR_MIN_STACK_SIZE
	.align		4
.L_11:
        /*0048*/ 	.byte	0x04, 0x12
        /*004a*/ 	.short	(.L_13 - .L_12)
	.align		4
.L_12:
        /*004c*/ 	.word	index@(_Z26multiplyKernel_elementwisePiS_S_i)
        /*0050*/ 	.word	0x00000000


	//----- nvinfo : EIATTR_MIN_STACK_SIZE
	.align		4
.L_13:
        /*0054*/ 	.byte	0x04, 0x12
        /*0056*/ 	.short	(.L_15 - .L_14)
	.align		4
.L_14:
        /*0058*/ 	.word	index@(_Z25multiplyKernel_columnwisePiS_S_ii)
        /*005c*/ 	.word	0x00000000


	//----- nvinfo : EIATTR_MIN_STACK_SIZE
	.align		4
.L_15:
        /*0060*/ 	.byte	0x04, 0x12
        /*0062*/ 	.short	(.L_17 - .L_16)
	.align		4
.L_16:
        /*0064*/ 	.word	index@(_Z22multiplyKernel_rowwisePiS_S_ii)
        /*0068*/ 	.word	0x00000000
.L_17:


//--------------------- .nv.compat                --------------------------
	.section	.nv.compat,"",@"SHT_CUDA_COMPAT_INFO"
	.align	4
        /*0000*/ 	.byte	0x02, 0x09, 0x00, 0x00, 0x02, 0x02, 0x01, 0x00, 0x02, 0x05, 0x05, 0x00, 0x03, 0x07, 0x01, 0x01
        /*0010*/ 	.byte	0x02, 0x03, 0x00, 0x00, 0x02, 0x06, 0x01, 0x00, 0x04, 0x0b, 0x08, 0x00, 0x09, 0x00, 0x00, 0x00
        /*0020*/ 	.byte	0x00, 0x00, 0x00, 0x00


//--------------------- .nv.info._Z26multiplyKernel_elementwisePiS_S_i --------------------------
	.section	.nv.info._Z26multiplyKernel_elementwisePiS_S_i,"",@"SHT_CUDA_INFO"
	.sectionflags	@""
	.align	4


	//----- nvinfo : EIATTR_CUDA_API_VERSION
	.align		4
        /*0000*/ 	.byte	0x04, 0x37
        /*0002*/ 	.short	(.L_19 - .L_18)
.L_18:
        /*0004*/ 	.word	0x00000082


	//----- nvinfo : EIATTR_KPARAM_INFO
	.align		4
.L_19:
        /*0008*/ 	.byte	0x04, 0x17
        /*000a*/ 	.short	(.L_21 - .L_20)
.L_20:
        /*000c*/ 	.word	0x00000000
        /*0010*/ 	.short	0x0003
        /*0012*/ 	.short	0x0018
        /*0014*/ 	.byte	0x00, 0xf0, 0x11, 0x00


	//----- nvinfo : EIATTR_KPARAM_INFO
	.align		4
.L_21:
        /*0018*/ 	.byte	0x04, 0x17
        /*001a*/ 	.short	(.L_23 - .L_22)
.L_22:
        /*001c*/ 	.word	0x00000000
        /*0020*/ 	.short	0x0002
        /*0022*/ 	.short	0x0010
        /*0024*/ 	.byte	0x00, 0xf5, 0x21, 0x00


	//----- nvinfo : EIATTR_KPARAM_INFO
	.align		4
.L_23:
        /*0028*/ 	.byte	0x04, 0x17
        /*002a*/ 	.short	(.L_25 - .L_24)
.L_24:
        /*002c*/ 	.word	0x00000000
        /*0030*/ 	.short	0x0001
        /*0032*/ 	.short	0x0008
        /*0034*/ 	.byte	0x00, 0xf5, 0x21, 0x00


	//----- nvinfo : EIATTR_KPARAM_INFO
	.align		4
.L_25:
        /*0038*/ 	.byte	0x04, 0x17
        /*003a*/ 	.short	(.L_27 - .L_26)
.L_26:
        /*003c*/ 	.word	0x00000000
        /*0040*/ 	.short	0x0000
        /*0042*/ 	.short	0x0000
        /*0044*/ 	.byte	0x00, 0xf5, 0x21, 0x00


	//----- nvinfo : EIATTR_SPARSE_MMA_MASK
	.align		4
.L_27:
        /*0048*/ 	.byte	0x03, 0x50
        /*004a*/ 	.short	0x0000


	//----- nvinfo : EIATTR_MAXREG_COUNT
	.align		4
        /*004c*/ 	.byte	0x03, 0x1b
        /*004e*/ 	.short	0x00ff


	//----- nvinfo : EIATTR_MERCURY_ISA_VERSION
	.align		4
        /*0050*/ 	.byte	0x03, 0x5f
        /*0052*/ 	.short	0x0101


	//----- nvinfo : EIATTR_VRC_CTA_INIT_COUNT
	.align		4
        /*0054*/ 	.byte	0x02, 0x4a
	.zero		1
	.zero		1


	//----- nvinfo : EIATTR_EXIT_INSTR_OFFSETS
	.align		4
        /*0058*/ 	.byte	0x04, 0x1c
        /*005a*/ 	.short	(.L_29 - .L_28)


	//   ....[0]....
.L_28:
        /*005c*/ 	.word	0x00000960


	//----- nvinfo : EIATTR_CBANK_PARAM_SIZE
	.align		4
.L_29:
        /*0060*/ 	.byte	0x03, 0x19
        /*0062*/ 	.short	0x001c


	//----- nvinfo : EIATTR_PARAM_CBANK
	.align		4
        /*0064*/ 	.byte	0x04, 0x0a
        /*0066*/ 	.short	(.L_31 - .L_30)
	.align		4
.L_30:
        /*0068*/ 	.word	index@(.nv.constant0._Z26multiplyKernel_elementwisePiS_S_i)
        /*006c*/ 	.short	0x0380
        /*006e*/ 	.short	0x001c


	//----- nvinfo : EIATTR_SW_WAR
	.align		4
.L_31:
        /*0070*/ 	.byte	0x04, 0x36
        /*0072*/ 	.short	(.L_33 - .L_32)
.L_32:
        /*0074*/ 	.word	0x00000008
.L_33:


//--------------------- .nv.info._Z25multiplyKernel_columnwisePiS_S_ii --------------------------
	.section	.nv.info._Z25multiplyKernel_columnwisePiS_S_ii,"",@"SHT_CUDA_INFO"
	.sectionflags	@""
	.align	4


	//----- nvinfo : EIATTR_CUDA_API_VERSION
	.align		4
        /*0000*/ 	.byte	0x04, 0x37
        /*0002*/ 	.short	(.L_35 - .L_34)
.L_34:
        /*0004*/ 	.word	0x00000082


	//----- nvinfo : EIATTR_KPARAM_INFO
	.align		4
.L_35:
        /*0008*/ 	.byte	0x04, 0x17
        /*000a*/ 	.short	(.L_37 - .L_36)
.L_36:
        /*000c*/ 	.word	0x00000000
        /*0010*/ 	.short	0x0004
        /*0012*/ 	.short	0x001c
        /*0014*/ 	.byte	0x00, 0xf0, 0x11, 0x00


	//----- nvinfo : EIATTR_KPARAM_INFO
	.align		4
.L_37:
        /*0018*/ 	.byte	0x04, 0x17
        /*001a*/ 	.short	(.L_39 - .L_38)
.L_38:
        /*001c*/ 	.word	0x00000000
        /*0020*/ 	.short	0x0003
        /*0022*/ 	.short	0x0018
        /*0024*/ 	.byte	0x00, 0xf0, 0x11, 0x00


	//----- nvinfo : EIATTR_KPARAM_INFO
	.align		4
.L_39:
        /*0028*/ 	.byte	0x04, 0x17
        /*002a*/ 	.short	(.L_41 - .L_40)
.L_40:
        /*002c*/ 	.word	0x00000000
        /*0030*/ 	.short	0x0002
        /*0032*/ 	.short	0x0010
        /*0034*/ 	.byte	0x00, 0xf5, 0x21, 0x00


	//----- nvinfo : EIATTR_KPARAM_INFO
	.align		4
.L_41:
        /*0038*/ 	.byte	0x04, 0x17
        /*003a*/ 	.short	(.L_43 - .L_42)
.L_42:
        /*003c*/ 	.word	0x00000000
        /*0040*/ 	.short	0x0001
        /*0042*/ 	.short	0x0008
        /*0044*/ 	.byte	0x00, 0xf5, 0x21, 0x00


	//----- nvinfo : EIATTR_KPARAM_INFO
	.align		4
.L_43:
        /*0048*/ 	.byte	0x04, 0x17
        /*004a*/ 	.short	(.L_45 - .L_44)
.L_44:
        /*004c*/ 	.word	0x00000000
        /*0050*/ 	.short	0x0000
        /*0052*/ 	.short	0x0000
        /*0054*/ 	.byte	0x00, 0xf5, 0x21, 0x00


	//----- nvinfo : EIATTR_SPARSE_MMA_MASK
	.align		4
.L_45:
        /*0058*/ 	.byte	0x03, 0x50
        /*005a*/ 	.short	0x0000


	//----- nvinfo : EIATTR_MAXREG_COUNT
	.align		4
        /*005c*/ 	.byte	0x03, 0x1b
        /*005e*/ 	.short	0x00ff


	//----- nvinfo : EIATTR_MERCURY_ISA_VERSION
	.align		4
        /*0060*/ 	.byte	0x03, 0x5f
        /*0062*/ 	.short	0x0101


	//----- nvinfo : EIATTR_VRC_CTA_INIT_COUNT
	.align		4
        /*0064*/ 	.byte	0x02, 0x4a
	.zero		1
	.zero		1


	//----- nvinfo : EIATTR_EXIT_INSTR_OFFSETS
	.align		4
        /*0068*/ 	.byte	0x04, 0x1c
        /*006a*/ 	.short	(.L_47 - .L_46)


	//   ....[0]....
.L_46:
        /*006c*/ 	.word	0x00000030


	//   ....[1]....
        /*0070*/ 	.word	0x00000c50


	//   ....[2]....
        /*0074*/ 	.word	0x00000eb0


	//   ....[3]....
        /*0078*/ 	.word	0x00000fe0


	//   ....[4]....
        /*007c*/ 	.word	0x000010b0


	//   ....[5]....
        /*0080*/ 	.word	0x00001100


	//----- nvinfo : EIATTR_CBANK_PARAM_SIZE
	.align		4
.L_47:
        /*0084*/ 	.byte	0x03, 0x19
        /*0086*/ 	.short	0x0020


	//----- nvinfo : EIATTR_PARAM_CBANK
	.align		4
        /*0088*/ 	.byte	0x04, 0x0a
        /*008a*/ 	.short	(.L_49 - .L_48)
	.align		4
.L_48:
        /*008c*/ 	.word	index@(.nv.constant0._Z25multiplyKernel_columnwisePiS_S_ii)
        /*0090*/ 	.short	0x0380
        /*0092*/ 	.short	0x0020


	//----- nvinfo : EIATTR_SW_WAR
	.align		4
.L_49:
        /*0094*/ 	.byte	0x04, 0x36
        /*0096*/ 	.short	(.L_51 - .L_50)
.L_50:
        /*0098*/ 	.word	0x00000008
.L_51:


//--------------------- .nv.info._Z22multiplyKernel_rowwisePiS_S_ii --------------------------
	.section	.nv.info._Z22multiplyKernel_rowwisePiS_S_ii,"",@"SHT_CUDA_INFO"
	.sectionflags	@""
	.align	4


	//----- nvinfo : EIATTR_CUDA_API_VERSION
	.align		4
        /*0000*/ 	.byte	0x04, 0x37
        /*0002*/ 	.short	(.L_53 - .L_52)
.L_52:
        /*0004*/ 	.word	0x00000082


	//----- nvinfo : EIATTR_KPARAM_INFO
	.align		4
.L_53:
        /*0008*/ 	.byte	0x04, 0x17
        /*000a*/ 	.short	(.L_55 - .L_54)
.L_54:
        /*000c*/ 	.word	0x00000000
        /*0010*/ 	.short	0x0004
        /*0012*/ 	.short	0x001c
        /*0014*/ 	.byte	0x00, 0xf0, 0x11, 0x00


	//----- nvinfo : EIATTR_KPARAM_INFO
	.align		4
.L_55:
        /*0018*/ 	.byte	0x04, 0x17
        /*001a*/ 	.short	(.L_57 - .L_56)
.L_56:
        /*001c*/ 	.word	0x00000000
        /*0020*/ 	.short	0x0003
        /*0022*/ 	.short	0x0018
        /*0024*/ 	.byte	0x00, 0xf0, 0x11, 0x00


	//----- nvinfo : EIATTR_KPARAM_INFO
	.align		4
.L_57:
        /*0028*/ 	.byte	0x04, 0x17
        /*002a*/ 	.short	(.L_59 - .L_58)
.L_58:
        /*002c*/ 	.word	0x00000000
        /*0030*/ 	.short	0x0002
        /*0032*/ 	.short	0x0010
        /*0034*/ 	.byte	0x00, 0xf5, 0x21, 0x00


	//----- nvinfo : EIATTR_KPARAM_INFO
	.align		4
.L_59:
        /*0038*/ 	.byte	0x04, 0x17
        /*003a*/ 	.short	(.L_61 - .L_60)
.L_60:
        /*003c*/ 	.word	0x00000000
        /*0040*/ 	.short	0x0001
        /*0042*/ 	.short	0x0008
        /*0044*/ 	.byte	0x00, 0xf5, 0x21, 0x00


	//----- nvinfo : EIATTR_KPARAM_INFO
	.align		4
.L_61:
        /*0048*/ 	.byte	0x04, 0x17
        /*004a*/ 	.short	(.L_63 - .L_62)
.L_62:
        /*004c*/ 	.word	0x00000000
        /*0050*/ 	.short	0x0000
        /*0052*/ 	.short	0x0000
        /*0054*/ 	.byte	0x00, 0xf5, 0x21, 0x00


	//----- nvinfo : EIATTR_SPARSE_MMA_MASK
	.align		4
.L_63:
        /*0058*/ 	.byte	0x03, 0x50
        /*005a*/ 	.short	0x0000


	//----- nvinfo : EIATTR_MAXREG_COUNT
	.align		4
        /*005c*/ 	.byte	0x03, 0x1b
        /*005e*/ 	.short	0x00ff


	//----- nvinfo : EIATTR_MERCURY_ISA_VERSION
	.align		4
        /*0060*/ 	.byte	0x03, 0x5f
        /*0062*/ 	.short	0x0101


	//----- nvinfo : EIATTR_VRC_CTA_INIT_COUNT
	.align		4
        /*0064*/ 	.byte	0x02, 0x4a
	.zero		1
	.zero		1


	//----- nvinfo : EIATTR_EXIT_INSTR_OFFSETS
	.align		4
        /*0068*/ 	.byte	0x04, 0x1c
        /*006a*/ 	.short	(.L_65 - .L_64)


	//   ....[0]....
.L_64:
        /*006c*/ 	.word	0x00000030


	//   ....[1]....
        /*0070*/ 	.word	0x00000a80


	//   ....[2]....
        /*0074*/ 	.word	0x00000bf0


	//   ....[3]....
        /*0078*/ 	.word	0x00000d10


	//   ....[4]....
        /*007c*/ 	.word	0x00000e10


	//   ....[5]....
        /*0080*/ 	.word	0x00000e60


	//----- nvinfo : EIATTR_CBANK_PARAM_SIZE
	.align		4
.L_65:
        /*0084*/ 	.byte	0x03, 0x19
        /*0086*/ 	.short	0x0020


	//----- nvinfo : EIATTR_PARAM_CBANK
	.align		4
        /*0088*/ 	.byte	0x04, 0x0a
        /*008a*/ 	.short	(.L_67 - .L_66)
	.align		4
.L_66:
        /*008c*/ 	.word	index@(.nv.constant0._Z22multiplyKernel_rowwisePiS_S_ii)
        /*0090*/ 	.short	0x0380
        /*0092*/ 	.short	0x0020


	//----- nvinfo : EIATTR_SW_WAR
	.align		4
.L_67:
        /*0094*/ 	.byte	0x04, 0x36
        /*0096*/ 	.short	(.L_69 - .L_68)
.L_68:
        /*0098*/ 	.word	0x00000008
.L_69:


//--------------------- .nv.callgraph             --------------------------
	.section	.nv.callgraph,"",@"SHT_CUDA_CALLGRAPH"
	.align	4
	.sectionentsize	8
	.align		4
        /*0000*/ 	.word	0x00000000
	.align		4
        /*0004*/ 	.word	0xffffffff
	.align		4
        /*0008*/ 	.word	0x00000000
	.align		4
        /*000c*/ 	.word	0xfffffffe
	.align		4
        /*0010*/ 	.word	0x00000000
	.align		4
        /*0014*/ 	.word	0xfffffffd
	.align		4
        /*0018*/ 	.word	0x00000000
	.align		4
        /*001c*/ 	.word	0xfffffffc


//--------------------- .text._Z26multiplyKernel_elementwisePiS_S_i --------------------------
	.section	.text._Z26multiplyKernel_elementwisePiS_S_i,"ax",@progbits
	.align	128
        .global         _Z26multiplyKernel_elementwisePiS_S_i
        .type           _Z26multiplyKernel_elementwisePiS_S_i,@function
        .size           _Z26multiplyKernel_elementwisePiS_S_i,(.L_x_28 - _Z26multiplyKernel_elementwisePiS_S_i)
        .other          _Z26multiplyKernel_elementwisePiS_S_i,@"STO_CUDA_ENTRY STV_DEFAULT"
_Z26multiplyKernel_elementwisePiS_S_i:
.text._Z26multiplyKernel_elementwisePiS_S_i:
[----:B------:R-:W-:Y:S08]  /*0000*/  LDC R1, c[0x0][0x37c] ;  /* 0x0000df00ff017b82 */ /* 0x000ff00000000800 */
[----:B------:R-:W0:Y:S01]  /*0010*/  LDC R0, c[0x0][0x398] ;  /* 0x0000e600ff007b82 */ /* 0x000e220000000800 */
[----:B------:R-:W1:Y:S01]  /*0020*/  S2R R3, SR_TID.Y ;  /* 0x0000000000037919 */ /* 0x000e620000002200 */
[----:B------:R-:W2:Y:S01]  /*0030*/  LDCU.64 UR4, c[0x0][0x358] ;  /* 0x00006b00ff0477ac */ /* 0x000ea20008000a00 */
[----:B------:R-:W-:Y:S01]  /*0040*/  HFMA2 R20, -RZ, RZ, 0, 0 ;  /* 0x00000000ff147431 */ /* 0x000fe200000001ff */
[----:B------:R-:W3:Y:S04]  /*0050*/  S2R R2, SR_TID.X ;  /* 0x0000000000027919 */ /* 0x000ee80000002100 */
[----:B------:R-:W4:Y:S01]  /*0060*/  LDC R5, c[0x0][0x360] ;  /* 0x0000d800ff057b82 */ /* 0x000f220000000800 */
[----:B0-----:R-:W-:-:S13]  /*0070*/  ISETP.GE.AND P0, PT, R0, 0x1, PT ;  /* 0x000000010000780c */ /* 0x001fda0003f06270 */
[----:B-1234-:R-:W-:Y:S05]  /*0080*/  @!P0 BRA `(.L_x_0) ;  /* 0x0000000800248947 */ /* 0x01efea0003800000 */
[C---:B------:R-:W-:Y:S01]  /*0090*/  ISETP.GE.U32.AND P1, PT, R0.reuse, 0x8, PT ;  /* 0x000000080000780c */ /* 0x040fe20003f26070 */
[----:B------:R-:W-:Y:S01]  /*00a0*/  IMAD R7, R3, R0, RZ ;  /* 0x0000000003077224 */ /* 0x000fe200078e02ff */
[----:B------:R-:W-:Y:S02]  /*00b0*/  LOP3.LUT R6, R0, 0x7, RZ, 0xc0, !PT ;  /* 0x0000000700067812 */ /* 0x000fe400078ec0ff */
[----:B------:R-:W-:Y:S02]  /*00c0*/  MOV R8, RZ ;  /* 0x000000ff00087202 */ /* 0x000fe40000000f00 */
[----:B------:R-:W-:Y:S02]  /*00d0*/  ISETP.NE.AND P0, PT, R6, RZ, PT ;  /* 0x000000ff0600720c */ /* 0x000fe40003f05270 */
[----:B------:R-:W-:-:S05]  /*00e0*/  MOV R20, RZ ;  /* 0x000000ff00147202 */ /* 0x000fca0000000f00 */
[----:B------:R-:W-:Y:S06]  /*00f0*/  @!P1 BRA `(.L_x_1) ;  /* 0x0000000000f89947 */ /* 0x000fec0003800000 */
[----:B------:R-:W0:Y:S01]  /*0100*/  LDC.64 R8, c[0x0][0x380] ;  /* 0x0000e000ff087b82 */ /* 0x000e220000000a00 */
[----:B------:R-:W-:Y:S01]  /*0110*/  IADD3 R4, PT, PT, R2, R5, RZ ;  /* 0x0000000502047210 */ /* 0x000fe20007ffe0ff */
[C-C-:B------:R-:W-:Y:S01]  /*0120*/  IMAD R11, R5.reuse, 0x3, R2.reuse ;  /* 0x00000003050b7824 */ /* 0x140fe200078e0202 */
[CC--:B------:R-:W-:Y:S01]  /*0130*/  LEA R10, R5.reuse, R2.reuse, 0x1 ;  /* 0x00000002050a7211 */ /* 0x0c0fe200078e08ff */
[C-C-:B------:R-:W-:Y:S01]  /*0140*/  IMAD R27, R5.reuse, 0x5, R2.reuse ;  /* 0x00000005051b7824 */ /* 0x140fe200078e0202 */
[C---:B------:R-:W-:Y:S01]  /*0150*/  LEA R26, R5.reuse, R2, 0x2 ;  /* 0x00000002051a7211 */ /* 0x040fe200078e10ff */
[C-C-:B------:R-:W-:Y:S01]  /*0160*/  IMAD R28, R5.reuse, 0x6, R2.reuse ;  /* 0x00000006051c7824 */ /* 0x140fe200078e0202 */
[----:B------:R-:W-:Y:S01]  /*0170*/  MOV R20, RZ ;  /* 0x000000ff00147202 */ /* 0x000fe20000000f00 */
[----:B------:R-:W1:Y:S01]  /*0180*/  LDC.64 R12, c[0x0][0x388] ;  /* 0x0000e200ff0c7b82 */ /* 0x000e620000000a00 */
[----:B------:R-:W-:Y:S02]  /*0190*/  IMAD R29, R5, 0x7, R2 ;  /* 0x00000007051d7824 */ /* 0x000fe400078e0202 */
[----:B0-----:R-:W-:-:S03]  /*01a0*/  IMAD.WIDE.U32 R8, R7, 0x4, R8 ;  /* 0x0000000407087825 */ /* 0x001fc600078e0008 */
[----:B------:R-:W-:Y:S02]  /*01b0*/  IADD3 R19, P1, PT, R8, 0x10, RZ ;  /* 0x0000001008137810 */ /* 0x000fe40007f3e0ff */
[----:B------:R-:W-:Y:S01]  /*01c0*/  LOP3.LUT R8, R0, 0x7ffffff8, RZ, 0xc0, !PT ;  /* 0x7ffffff800087812 */ /* 0x000fe200078ec0ff */
[----:B-1----:R-:W-:Y:S01]  /*01d0*/  IMAD.WIDE.U32 R16, R2, 0x4, R12 ;  /* 0x0000000402107825 */ /* 0x002fe200078e000c */
[----:B------:R-:W-:Y:S02]  /*01e0*/  IADD3.X R22, PT, PT, RZ, R9, RZ, P1, !PT ;  /* 0x00000009ff167210 */ /* 0x000fe40000ffe4ff */
[----:B------:R-:W-:-:S07]  /*01f0*/  IADD3 R9, PT, PT, -R8, RZ, RZ ;  /* 0x000000ff08097210 */ /* 0x000fce0007ffe1ff */
.L_x_2:
[----:B------:R-:W-:Y:S01]  /*0200*/  IMAD.MOV.U32 R14, RZ, RZ, R19 ;  /* 0x000000ffff0e7224 */ /* 0x000fe200078e0013 */
[----:B------:R-:W-:Y:S01]  /*0210*/  MOV R15, R22 ;  /* 0x00000016000f7202 */ /* 0x000fe20000000f00 */
[--C-:B------:R-:W-:Y:S01]  /*0220*/  IMAD.WIDE.U32 R18, R4, 0x4, R12.reuse ;  /* 0x0000000404127825 */ /* 0x100fe200078e000c */
[----:B------:R-:W2:Y:S04]  /*0230*/  LDG.E R22, desc[UR4][R16.64] ;  /* 0x0000000410167981 */ /* 0x000ea8000c1e1900 */
[----:B------:R-:W2:Y:S04]  /*0240*/  LDG.E R21, desc[UR4][R14.64+-0x10] ;  /* 0xfffff0040e157981 */ /* 0x000ea8000c1e1900 */
[----:B------:R-:W3:Y:S04]  /*0250*/  LDG.E R18, desc[UR4][R18.64] ;  /* 0x0000000412127981 */ /* 0x000ee8000c1e1900 */
[----:B------:R-:W3:Y:S01]  /*0260*/  LDG.E R23, desc[UR4][R14.64+-0xc] ;  /* 0xfffff4040e177981 */ /* 0x000ee2000c1e1900 */
[----:B------:R-:W-:-:S06]  /*0270*/  IMAD.WIDE.U32 R24, R10, 0x4, R12 ;  /* 0x000000040a187825 */ /* 0x000fcc00078e000c */
[----:B------:R-:W4:Y:S04]  /*0280*/  LDG.E R24, desc[UR4][R24.64] ;  /* 0x0000000418187981 */ /* 0x000f28000c1e1900 */
[----:B------:R-:W5:Y:S01]  /*0290*/  LDG.E R25, desc[UR4][R14.64+0x4] ;  /* 0x000004040e197981 */ /* 0x000f62000c1e1900 */
[----:B--2---:R-:W-:-:S03]  /*02a0*/  IMAD R20, R21, R22, R20 ;  /* 0x0000001615147224 */ /* 0x004fc600078e0214 */
[----:B------:R-:W4:Y:S01]  /*02b0*/  LDG.E R21, desc[UR4][R14.64+-0x8] ;  /* 0xfffff8040e157981 */ /* 0x000f22000c1e1900 */
[----:B---3--:R-:W-:Y:S02]  /*02c0*/  IMAD R20, R23, R18, R20 ;  /* 0x0000001217147224 */ /* 0x008fe400078e0214 */
[----:B------:R-:W-:-:S06]  /*02d0*/  IMAD.WIDE.U32 R22, R11, 0x4, R12 ;  /* 0x000000040b167825 */ /* 0x000fcc00078e000c */
[----:B------:R-:W2:Y:S04]  /*02e0*/  LDG.E R22, desc[UR4][R22.64] ;  /* 0x0000000416167981 */ /* 0x000ea8000c1e1900 */
[----:B------:R-:W2:Y:S01]  /*02f0*/  LDG.E R23, desc[UR4][R14.64+-0x4] ;  /* 0xfffffc040e177981 */ /* 0x000ea2000c1e1900 */
[----:B------:R-:W-:-:S06]  /*0300*/  IMAD.WIDE.U32 R18, R26, 0x4, R12 ;  /* 0x000000041a127825 */ /* 0x000fcc00078e000c */
[----:B------:R-:W3:Y:S04]  /*0310*/  LDG.E R18, desc[UR4][R18.64] ;  /* 0x0000000412127981 */ /* 0x000ee8000c1e1900 */
[----:B------:R-:W3:Y:S01]  /*0320*/  LDG.E R19, desc[UR4][R14.64] ;  /* 0x000000040e137981 */ /* 0x000ee2000c1e1900 */
[----:B----4-:R-:W-:-:S04]  /*0330*/  IMAD R20, R21, R24, R20 ;  /* 0x0000001815147224 */ /* 0x010fc800078e0214 */
[----:B--2---:R-:W-:Y:S02]  /*0340*/  IMAD R22, R23, R22, R20 ;  /* 0x0000001617167224 */ /* 0x004fe400078e0214 */
[----:B------:R-:W-:-:S06]  /*0350*/  IMAD.WIDE.U32 R20, R27, 0x4, R12 ;  /* 0x000000041b147825 */ /* 0x000fcc00078e000c */
[----:B------:R-:W5:Y:S01]  /*0360*/  LDG.E R20, desc[UR4][R20.64] ;  /* 0x0000000414147981 */ /* 0x000f62000c1e1900 */
[----:B---3--:R-:W-:-:S03]  /*0370*/  IMAD R24, R19, R18, R22 ;  /* 0x0000001213187224 */ /* 0x008fc600078e0216 */
[----:B------:R-:W2:Y:S01]  /*0380*/  LDG.E R21, desc[UR4][R14.64+0xc] ;  /* 0x00000c040e157981 */ /* 0x000ea2000c1e1900 */
[----:B------:R-:W-:-:S03]  /*0390*/  IMAD.WIDE.U32 R22, R28, 0x4, R12 ;  /* 0x000000041c167825 */ /* 0x000fc600078e000c */
[----:B------:R-:W3:Y:S04]  /*03a0*/  LDG.E R19, desc[UR4][R14.64+0x8] ;  /* 0x000008040e137981 */ /* 0x000ee8000c1e1900 */
[----:B------:R-:W3:Y:S01]  /*03b0*/  LDG.E R22, desc[UR4][R22.64] ;  /* 0x0000000416167981 */ /* 0x000ee2000c1e1900 */
[----:B-----5:R-:W-:Y:S02]  /*03c0*/  IMAD R18, R25, R20, R24 ;  /* 0x0000001419127224 */ /* 0x020fe400078e0218 */
[----:B------:R-:W-:-:S06]  /*03d0*/  IMAD.WIDE.U32 R24, R29, 0x4, R12 ;  /* 0x000000041d187825 */ /* 0x000fcc00078e000c */
[----:B------:R-:W2:Y:S01]  /*03e0*/  LDG.E R24, desc[UR4][R24.64] ;  /* 0x0000000418187981 */ /* 0x000ea2000c1e1900 */
[----:B------:R-:W-:Y:S01]  /*03f0*/  IADD3 R9, PT, PT, R9, 0x8, RZ ;  /* 0x0000000809097810 */ /* 0x000fe20007ffe0ff */
[----:B---3--:R-:W-:Y:S01]  /*0400*/  IMAD R18, R19, R22, R18 ;  /* 0x0000001613127224 */ /* 0x008fe200078e0212 */
[----:B------:R-:W-:-:S04]  /*0410*/  IADD3 R19, P1, PT, R14, 0x20, RZ ;  /* 0x000000200e137810 */ /* 0x000fc80007f3e0ff */
[----:B------:R-:W-:Y:S02]  /*0420*/  IADD3.X R22, PT, PT, RZ, R15, RZ, P1, !PT ;  /* 0x0000000fff167210 */ /* 0x000fe40000ffe4ff */
[----:B------:R-:W-:Y:S01]  /*0430*/  ISETP.NE.AND P1, PT, R9, RZ, PT ;  /* 0x000000ff0900720c */ /* 0x000fe20003f25270 */
[C---:B------:R-:W-:Y:S01]  /*0440*/  IMAD R26, R5.reuse, 0x8, R26 ;  /* 0x00000008051a7824 */ /* 0x040fe200078e021a */
[C---:B------:R-:W-:Y:S01]  /*0450*/  LEA R4, R5.reuse, R4, 0x3 ;  /* 0x0000000405047211 */ /* 0x040fe200078e18ff */
[C---:B------:R-:W-:Y:S01]  /*0460*/  IMAD.WIDE.U32 R16, R5.reuse, 0x20, R16 ;  /* 0x0000002005107825 */ /* 0x040fe200078e0010 */
[C---:B------:R-:W-:Y:S02]  /*0470*/  LEA R10, R5.reuse, R10, 0x3 ;  /* 0x0000000a050a7211 */ /* 0x040fe400078e18ff */
[C---:B------:R-:W-:Y:S02]  /*0480*/  LEA R11, R5.reuse, R11, 0x3 ;  /* 0x0000000b050b7211 */ /* 0x040fe400078e18ff */
[----:B------:R-:W-:-:S02]  /*0490*/  LEA R27, R5, R27, 0x3 ;  /* 0x0000001b051b7211 */ /* 0x000fc400078e18ff */
[C---:B------:R-:W-:Y:S02]  /*04a0*/  LEA R28, R5.reuse, R28, 0x3 ;  /* 0x0000001c051c7211 */ /* 0x040fe400078e18ff */
[----:B------:R-:W-:Y:S01]  /*04b0*/  LEA R29, R5, R29, 0x3 ;  /* 0x0000001d051d7211 */ /* 0x000fe200078e18ff */
[----:B--2---:R-:W-:Y:S01]  /*04c0*/  IMAD R20, R21, R24, R18 ;  /* 0x0000001815147224 */ /* 0x004fe200078e0212 */
[----:B------:R-:W-:Y:S06]  /*04d0*/  @P1 BRA `(.L_x_2) ;  /* 0xfffffffc00481947 */ /* 0x000fec000383ffff */
.L_x_1:
[----:B------:R-:W-:Y:S05]  /*04e0*/  @!P0 BRA `(.L_x_0) ;  /* 0x00000004000c8947 */ /* 0x000fea0003800000 */
[----:B------:R-:W-:Y:S02]  /*04f0*/  ISETP.GE.U32.AND P1, PT, R6, 0x4, PT ;  /* 0x000000040600780c */ /* 0x000fe40003f26070 */
[----:B------:R-:W-:-:S04]  /*0500*/  LOP3.LUT R4, R0, 0x3, RZ, 0xc0, !PT ;  /* 0x0000000300047812 */ /* 0x000fc800078ec0ff */
[----:B------:R-:W-:-:S07]  /*0510*/  ISETP.NE.AND P0, PT, R4, RZ, PT ;  /* 0x000000ff0400720c */ /* 0x000fce0003f05270 */
[----:B------:R-:W-:Y:S06]  /*0520*/  @!P1 BRA `(.L_x_3) ;  /* 0x0000000000789947 */ /* 0x000fec0003800000 */
[----:B------:R-:W0:Y:S01]  /*0530*/  LDC.64 R16, c[0x0][0x380] ;  /* 0x0000e000ff107b82 */ /* 0x000e220000000a00 */
[----:B------:R-:W1:Y:S01]  /*0540*/  LDCU.64 UR6, c[0x0][0x380] ;  /* 0x00007000ff0677ac */ /* 0x000e620008000a00 */
[-C--:B------:R-:W-:Y:S01]  /*0550*/  IMAD R18, R8, R5.reuse, R2 ;  /* 0x0000000508127224 */ /* 0x080fe200078e0202 */
[CC--:B------:R-:W-:Y:S02]  /*0560*/  IADD3 R9, PT, PT, R7.reuse, R8.reuse, RZ ;  /* 0x0000000807097210 */ /* 0x0c0fe40007ffe0ff */
[----:B------:R-:W-:Y:S02]  /*0570*/  IADD3 R11, P1, PT, R7, R8, RZ ;  /* 0x00000008070b7210 */ /* 0x000fe40007f3e0ff */
[----:B------:R-:W-:Y:S01]  /*0580*/  IADD3 R6, PT, PT, R18, R5, RZ ;  /* 0x0000000512067210 */ /* 0x000fe20007ffe0ff */
[----:B------:R-:W2:Y:S01]  /*0590*/  LDC.64 R12, c[0x0][0x388] ;  /* 0x0000e200ff0c7b82 */ /* 0x000ea20000000a00 */
[----:B------:R-:W-:Y:S02]  /*05a0*/  IADD3.X R22, PT, PT, RZ, RZ, RZ, P1, !PT ;  /* 0x000000ffff167210 */ /* 0x000fe40000ffe4ff */
[----:B-1----:R-:W-:-:S04]  /*05b0*/  LEA R10, P1, R11, UR6, 0x2 ;  /* 0x000000060b0a7c11 */ /* 0x002fc8000f8210ff */
[----:B------:R-:W-:Y:S01]  /*05c0*/  LEA.HI.X R11, R11, UR7, R22, 0x2, P1 ;  /* 0x000000070b0b7c11 */ /* 0x000fe200088f1416 */
[----:B0-----:R-:W-:-:S04]  /*05d0*/  IMAD.WIDE.U32 R16, R9, 0x4, R16 ;  /* 0x0000000409107825 */ /* 0x001fc800078e0010 */
[----:B------:R-:W3:Y:S01]  /*05e0*/  LDG.E R21, desc[UR4][R10.64+0xc] ;  /* 0x00000c040a157981 */ /* 0x000ee2000c1e1900 */
[----:B--2---:R-:W-:-:S03]  /*05f0*/  IMAD.WIDE.U32 R18, R18, 0x4, R12 ;  /* 0x0000000412127825 */ /* 0x004fc600078e000c */
[----:B------:R-:W2:Y:S01]  /*0600*/  LDG.E R17, desc[UR4][R16.64] ;  /* 0x0000000410117981 */ /* 0x000ea2000c1e1900 */
[----:B------:R-:W-:-:S03]  /*0610*/  IMAD.WIDE.U32 R14, R6, 0x4, R12 ;  /* 0x00000004060e7825 */ /* 0x000fc600078e000c */
[----:B------:R-:W2:Y:S01]  /*0620*/  LDG.E R18, desc[UR4][R18.64] ;  /* 0x0000000412127981 */ /* 0x000ea2000c1e1900 */
[----:B------:R-:W-:-:S03]  /*0630*/  IMAD.IADD R6, R6, 0x1, R5 ;  /* 0x0000000106067824 */ /* 0x000fc600078e0205 */
[----:B------:R-:W4:Y:S01]  /*0640*/  LDG.E R14, desc[UR4][R14.64] ;  /* 0x000000040e0e7981 */ /* 0x000f22000c1e1900 */
[C-C-:B------:R-:W-:Y:S01]  /*0650*/  IMAD.WIDE.U32 R22, R6.reuse, 0x4, R12.reuse ;  /* 0x0000000406167825 */ /* 0x140fe200078e000c */
[----:B------:R-:W-:Y:S02]  /*0660*/  IADD3 R9, PT, PT, R6, R5, RZ ;  /* 0x0000000506097210 */ /* 0x000fe40007ffe0ff */
[----:B------:R-:W4:Y:S03]  /*0670*/  LDG.E R6, desc[UR4][R10.64+0x4] ;  /* 0x000004040a067981 */ /* 0x000f26000c1e1900 */
[----:B------:R-:W-:Y:S01]  /*0680*/  IMAD.WIDE.U32 R12, R9, 0x4, R12 ;  /* 0x00000004090c7825 */ /* 0x000fe200078e000c */
[----:B------:R-:W5:Y:S04]  /*0690*/  LDG.E R22, desc[UR4][R22.64] ;  /* 0x0000000416167981 */ /* 0x000f68000c1e1900 */
[----:B------:R-:W5:Y:S04]  /*06a0*/  LDG.E R9, desc[UR4][R10.64+0x8] ;  /* 0x000008040a097981 */ /* 0x000f68000c1e1900 */
[----:B------:R-:W3:Y:S01]  /*06b0*/  LDG.E R12, desc[UR4][R12.64] ;  /* 0x000000040c0c7981 */ /* 0x000ee2000c1e1900 */
[----:B------:R-:W-:Y:S01]  /*06c0*/  IADD3 R8, PT, PT, R8, 0x4, RZ ;  /* 0x0000000408087810 */ /* 0x000fe20007ffe0ff */
[----:B--2---:R-:W-:-:S04]  /*06d0*/  IMAD R17, R17, R18, R20 ;  /* 0x0000001211117224 */ /* 0x004fc800078e0214 */
[----:B----4-:R-:W-:-:S04]  /*06e0*/  IMAD R6, R6, R14, R17 ;  /* 0x0000000e06067224 */ /* 0x010fc800078e0211 */
[----:B-----5:R-:W-:-:S04]  /*06f0*/  IMAD R6, R9, R22, R6 ;  /* 0x0000001609067224 */ /* 0x020fc800078e0206 */
[----:B---3--:R-:W-:-:S07]  /*0700*/  IMAD R20, R21, R12, R6 ;  /* 0x0000000c15147224 */ /* 0x008fce00078e0206 */
.L_x_3:
[----:B------:R-:W-:Y:S05]  /*0710*/  @!P0 BRA `(.L_x_0) ;  /* 0x0000000000808947 */ /* 0x000fea0003800000 */
[----:B------:R-:W-:Y:S01]  /*0720*/  ISETP.NE.AND P1, PT, R4, 0x1, PT ;  /* 0x000000010400780c */ /* 0x000fe20003f25270 */
[----:B------:R-:W0:Y:S01]  /*0730*/  LDC.64 R18, c[0x0][0x380] ;  /* 0x0000e000ff127b82 */ /* 0x000e220000000a00 */
[----:B------:R-:W-:-:S04]  /*0740*/  LOP3.LUT R0, R0, 0x1, RZ, 0xc0, !PT ;  /* 0x0000000100007812 */ /* 0x000fc800078ec0ff */
[----:B------:R-:W-:-:S03]  /*0750*/  ISETP.NE.U32.AND P0, PT, R0, 0x1, PT ;  /* 0x000000010000780c */ /* 0x000fc60003f05070 */
[----:B------:R-:W1:Y:S04]  /*0760*/  LDC.64 R14, c[0x0][0x388] ;  /* 0x0000e200ff0e7b82 */ /* 0x000e680000000a00 */
[-C--:B------:R-:W-:Y:S01]  /*0770*/  @P1 IMAD R0, R8, R5.reuse, R2 ;  /* 0x0000000508001224 */ /* 0x080fe200078e0202 */
[CC--:B------:R-:W-:Y:S02]  /*0780*/  @P1 IADD3 R23, PT, PT, R7.reuse, R8.reuse, RZ ;  /* 0x0000000807171210 */ /* 0x0c0fe40007ffe0ff */
[----:B------:R-:W-:Y:S01]  /*0790*/  @P1 IADD3 R4, P2, PT, R7, R8, RZ ;  /* 0x0000000807041210 */ /* 0x000fe20007f5e0ff */
[----:B------:R-:W2:Y:S01]  /*07a0*/  @P1 LDC.64 R16, c[0x0][0x380] ;  /* 0x0000e000ff101b82 */ /* 0x000ea20000000a00 */
[----:B------:R-:W-:Y:S02]  /*07b0*/  @P1 IADD3 R9, PT, PT, R0, R5, RZ ;  /* 0x0000000500091210 */ /* 0x000fe40007ffe0ff */
[----:B------:R-:W-:-:S02]  /*07c0*/  @P1 IADD3 R8, PT, PT, R8, 0x2, RZ ;  /* 0x0000000208081810 */ /* 0x000fc40007ffe0ff */
[----:B------:R-:W-:-:S03]  /*07d0*/  @P1 IADD3.X R6, PT, PT, RZ, RZ, RZ, P2, !PT ;  /* 0x000000ffff061210 */ /* 0x000fc600017fe4ff */
[----:B------:R-:W3:Y:S01]  /*07e0*/  LDC.64 R10, c[0x0][0x380] ;  /* 0x0000e000ff0a7b82 */ /* 0x000ee20000000a00 */
[----:B0-----:R-:W-:-:S07]  /*07f0*/  @P1 IMAD.WIDE.U32 R22, R23, 0x4, R18 ;  /* 0x0000000417161825 */ /* 0x001fce00078e0012 */
[----:B------:R-:W0:Y:S01]  /*0800*/  LDC.64 R12, c[0x0][0x388] ;  /* 0x0000e200ff0c7b82 */ /* 0x000e220000000a00 */
[--C-:B-1----:R-:W-:Y:S01]  /*0810*/  @P1 IMAD.WIDE.U32 R18, R0, 0x4, R14.reuse ;  /* 0x0000000400121825 */ /* 0x102fe200078e000e */
[----:B------:R-:W-:Y:S01]  /*0820*/  @!P0 IADD3 R7, PT, PT, R7, R8, RZ ;  /* 0x0000000807078210 */ /* 0x000fe20007ffe0ff */
[----:B------:R-:W4:Y:S02]  /*0830*/  @P1 LDG.E R23, desc[UR4][R22.64] ;  /* 0x0000000416171981 */ /* 0x000f24000c1e1900 */
[----:B------:R-:W-:Y:S02]  /*0840*/  @P1 IMAD.WIDE.U32 R14, R9, 0x4, R14 ;  /* 0x00000004090e1825 */ /* 0x000fe400078e000e */
[----:B------:R-:W4:Y:S01]  /*0850*/  @P1 LDG.E R18, desc[UR4][R18.64] ;  /* 0x0000000412121981 */ /* 0x000f22000c1e1900 */
[C---:B--2---:R-:W-:Y:S01]  /*0860*/  @P1 LEA R16, P2, R4.reuse, R16, 0x2 ;  /* 0x0000001004101211 */ /* 0x044fe200078410ff */
[----:B------:R-:W-:Y:S02]  /*0870*/  @!P0 IMAD R9, R5, R8, R2 ;  /* 0x0000000805098224 */ /* 0x000fe400078e0202 */
[----:B------:R-:W2:Y:S01]  /*0880*/  @P1 LDG.E R14, desc[UR4][R14.64] ;  /* 0x000000040e0e1981 */ /* 0x000ea2000c1e1900 */
[----:B------:R-:W-:Y:S01]  /*0890*/  @P1 LEA.HI.X R17, R4, R17, R6, 0x2, P2 ;  /* 0x0000001104111211 */ /* 0x000fe200010f1406 */
[----:B---3--:R-:W-:-:S04]  /*08a0*/  @!P0 IMAD.WIDE.U32 R10, R7, 0x4, R10 ;  /* 0x00000004070a8825 */ /* 0x008fc800078e000a */
[----:B------:R-:W2:Y:S04]  /*08b0*/  @P1 LDG.E R16, desc[UR4][R16.64+0x4] ;  /* 0x0000040410101981 */ /* 0x000ea8000c1e1900 */
[----:B------:R-:W3:Y:S01]  /*08c0*/  @!P0 LDG.E R11, desc[UR4][R10.64] ;  /* 0x000000040a0b8981 */ /* 0x000ee2000c1e1900 */
[----:B0-----:R-:W-:-:S06]  /*08d0*/  @!P0 IMAD.WIDE.U32 R12, R9, 0x4, R12 ;  /* 0x00000004090c8825 */ /* 0x001fcc00078e000c */
[----:B------:R-:W3:Y:S01]  /*08e0*/  @!P0 LDG.E R12, desc[UR4][R12.64] ;  /* 0x000000040c0c8981 */ /* 0x000ee2000c1e1900 */
[----:B----4-:R-:W-:-:S04]  /*08f0*/  @P1 IMAD R23, R23, R18, R20 ;  /* 0x0000001217171224 */ /* 0x010fc800078e0214 */
[----:B--2---:R-:W-:-:S04]  /*0900*/  @P1 IMAD R20, R16, R14, R23 ;  /* 0x0000000e10141224 */ /* 0x004fc800078e0217 */
[----:B---3--:R-:W-:-:S07]  /*0910*/  @!P0 IMAD R20, R11, R12, R20 ;  /* 0x0000000c0b148224 */ /* 0x008fce00078e0214 */
.L_x_0:
[----:B------:R-:W0:Y:S01]  /*0920*/  LDC.64 R6, c[0x0][0x390] ;  /* 0x0000e400ff067b82 */ /* 0x000e220000000a00 */
[----:B------:R-:W-:-:S04]  /*0930*/  IMAD R3, R3, R5, R2 ;  /* 0x0000000503037224 */ /* 0x000fc800078e0202 */
[----:B0-----:R-:W-:-:S05]  /*0940*/  IMAD.WIDE.U32 R2, R3, 0x4, R6 ;  /* 0x0000000403027825 */ /* 0x001fca00078e0006 */
[----:B------:R-:W-:Y:S01]  /*0950*/  STG.E desc[UR4][R2.64], R20 ;  /* 0x0000001402007986 */ /* 0x000fe2000c101904 */
[----:B------:R-:W-:Y:S05]  /*0960*/  EXIT ;  /* 0x000000000000794d */ /* 0x000fea0003800000 */
.L_x_4:
[----:B------:R-:W-:-:S00]  /*0970*/  BRA `(.L_x_4) ;  /* 0xfffffffc00fc7947 */ /* 0x000fc0000383ffff */
[----:B------:R-:W-:-:S00]  /*0980*/  NOP ;  /* 0x0000000000007918 */ /* 0x000fc00000000000 */
[----:B------:R-:W-:-:S00]  /*0990*/  NOP ;  /* 0x0000000000007918 */ /* 0x000fc00000000000 */
[----:B------:R-:W-:-:S00]  /*09a0*/  NOP ;  /* 0x0000000000007918 */ /* 0x000fc00000000000 */
[----:B------:R-:W-:-:S00]  /*09b0*/  NOP ;  /* 0x0000000000007918 */ /* 0x000fc00000000000 */
[----:B------:R-:W-:-:S00]  /*09c0*/  NOP ;  /* 0x0000000000007918 */ /* 0x000fc00000000000 */
[----:B------:R-:W-:-:S00]  /*09d0*/  NOP ;  /* 0x0000000000007918 */ /* 0x000fc00000000000 */
[----:B------:R-:W-:-:S00]  /*09e0*/  NOP ;  /* 0x0000000000007918 */ /* 0x000fc00000000000 */
[----:B------:R-:W-:-:S00]  /*09f0*/  NOP ;  /* 0x0000000000007918 */ /* 0x000fc00000000000 */
.L_x_28:


//--------------------- .text._Z25multiplyKernel_columnwisePiS_S_ii --------------------------
	.section	.text._Z25multiplyKernel_columnwisePiS_S_ii,"ax",@progbits
	.align	128
        .global         _Z25multiplyKernel_columnwisePiS_S_ii
        .type           _Z25multiplyKernel_columnwisePiS_S_ii,@function
        .size           _Z25multiplyKernel_columnwisePiS_S_ii,(.L_x_29 - _Z25multiplyKernel_columnwisePiS_S_ii)
        .other          _Z25multiplyKernel_columnwisePiS_S_ii,@"STO_CUDA_ENTRY STV_DEFAULT"
_Z25multiplyKernel_columnwisePiS_S_ii:
.text._Z25multiplyKernel_columnwisePiS_S_ii:
[----:B------:R-:W-:Y:S08]  /*0000*/  LDC R1, c[0x0][0x37c] ;  /* 0x0000df00ff017b82 */ /* 0x000ff00000000800 */
[----:B------:R-:W0:Y:S02]  /*0010*/  LDC R0, c[0x0][0x398] ;  /* 0x0000e600ff007b82 */ /* 0x000e240000000800 */
[----:B0-----:R-:W-:-:S13]  /*0020*/  ISETP.GE.AND P0, PT, R0, 0x1, PT ;  /* 0x000000010000780c */ /* 0x001fda0003f06270 */
[----:B------:R-:W-:Y:S05]  /*0030*/  @!P0 EXIT ;  /* 0x000000000000894d */ /* 0x000fea0003800000 */
[----:B------:R-:W0:Y:S01]  /*0040*/  LDCU UR14, c[0x0][0x39c] ;  /* 0x00007380ff0e77ac */ /* 0x000e220008000800 */
[----:B------:R-:W1:Y:S01]  /*0050*/  S2R R18, SR_TID.X ;  /* 0x0000000000127919 */ /* 0x000e620000002100 */
[----:B------:R-:W2:Y:S01]  /*0060*/  LDCU UR25, c[0x0][0x360] ;  /* 0x00006c00ff1977ac */ /* 0x000ea20008000800 */
[----:B------:R-:W3:Y:S01]  /*0070*/  LDCU.64 UR22, c[0x0][0x358] ;  /* 0x00006b00ff1677ac */ /* 0x000ee20008000a00 */
[----:B0-----:R-:W-:-:S09]  /*0080*/  UISETP.GE.AND UP0, UPT, UR14, 0x1, UPT ;  /* 0x000000010e00788c */ /* 0x001fd2000bf06270 */
[----:B--23--:R-:W-:Y:S05]  /*0090*/  BRA.U !UP0, `(.L_x_5) ;  /* 0x0000000908f47547 */ /* 0x00cfea000b800000 */
[----:B------:R-:W0:Y:S01]  /*00a0*/  LDC.64 R4, c[0x0][0x388] ;  /* 0x0000e200ff047b82 */ /* 0x000e220000000a00 */
[----:B------:R-:W-:Y:S01]  /*00b0*/  ULOP3.LUT UR24, UR14, 0x7, URZ, 0xc0, !UPT ;  /* 0x000000070e187892 */ /* 0x000fe2000f8ec0ff */
[----:B------:R-:W-:Y:S01]  /*00c0*/  MOV R19, UR25 ;  /* 0x0000001900137c02 */ /* 0x000fe20008000f00 */
[----:B------:R-:W-:Y:S02]  /*00d0*/  ULOP3.LUT UR15, UR14, 0x7ffffff8, URZ, 0xc0, !UPT ;  /* 0x7ffffff80e0f7892 */ /* 0x000fe4000f8ec0ff */
[----:B------:R-:W-:Y:S02]  /*00e0*/  UIADD3 UR4, UPT, UPT, UR24, -0x1, URZ ;  /* 0xffffffff18047890 */ /* 0x000fe4000fffe0ff */
[----:B-1----:R-:W-:Y:S01]  /*00f0*/  IMAD R19, R19, 0x7, R18 ;  /* 0x0000000713137824 */ /* 0x002fe200078e0212 */
[----:B------:R-:W-:Y:S02]  /*0100*/  ULOP3.LUT UR14, UR14, 0x3, URZ, 0xc0, !UPT ;  /* 0x000000030e0e7892 */ /* 0x000fe4000f8ec0ff */
[----:B------:R-:W-:-:S02]  /*0110*/  UISETP.GE.U32.AND UP0, UPT, UR4, 0x3, UPT ;  /* 0x000000030400788c */ /* 0x000fc4000bf06070 */
[----:B------:R-:W-:Y:S01]  /*0120*/  UIADD3 UR20, UPT, UPT, -UR15, URZ, URZ ;  /* 0x000000ff0f147290 */ /* 0x000fe2000fffe1ff */
[----:B------:R-:W-:Y:S01]  /*0130*/  UMOV UR4, URZ ;  /* 0x000000ff00047c82 */ /* 0x000fe20008000000 */
[----:B0-----:R-:W-:-:S10]  /*0140*/  IMAD.WIDE.U32 R4, R18, 0x4, R4 ;  /* 0x0000000412047825 */ /* 0x001fd400078e0004 */
.L_x_10:
[----:B0-----:R-:W0:Y:S01]  /*0150*/  LDCU UR13, c[0x0][0x39c] ;  /* 0x00007380ff0d77ac */ /* 0x001e220008000800 */
[----:B------:R-:W-:Y:S01]  /*0160*/  HFMA2 R0, -RZ, RZ, 0, 0 ;  /* 0x00000000ff007431 */ /* 0x000fe200000001ff */
[----:B------:R-:W-:Y:S01]  /*0170*/  UMOV UR5, URZ ;  /* 0x000000ff00057c82 */ /* 0x000fe20008000000 */
[----:B0-----:R-:W-:Y:S02]  /*0180*/  UISETP.GE.U32.AND UP1, UPT, UR13, 0x8, UPT ;  /* 0x000000080d00788c */ /* 0x001fe4000bf26070 */
[----:B------:R-:W-:-:S07]  /*0190*/  UIMAD UR21, UR4, UR13, URZ ;  /* 0x0000000d041572a4 */ /* 0x000fce000f8e02ff */
[----:B------:R-:W-:Y:S05]  /*01a0*/  BRA.U !UP1, `(.L_x_6) ;  /* 0x0000000509307547 */ /* 0x000fea000b800000 */
[----:B------:R-:W0:Y:S01]  /*01b0*/  LDCU.64 UR6, c[0x0][0x380] ;  /* 0x00007000ff0677ac */ /* 0x000e220008000a00 */
[----:B------:R-:W-:Y:S01]  /*01c0*/  MOV R21, UR25 ;  /* 0x0000001900157c02 */ /* 0x000fe20008000f00 */
[----:B------:R-:W-:Y:S01]  /*01d0*/  IMAD.U32 R27, RZ, RZ, UR25 ;  /* 0x00000019ff1b7e24 */ /* 0x000fe2000f8e00ff */
[----:B------:R-:W-:Y:S01]  /*01e0*/  MOV R25, UR25 ;  /* 0x0000001900197c02 */ /* 0x000fe20008000f00 */
[----:B------:R-:W-:Y:S01]  /*01f0*/  IMAD.MOV.U32 R0, RZ, RZ, RZ ;  /* 0x000000ffff007224 */ /* 0x000fe200078e00ff */
[----:B------:R-:W-:Y:S01]  /*0200*/  MOV R23, UR25 ;  /* 0x0000001900177c02 */ /* 0x000fe20008000f00 */
[--C-:B------:R-:W-:Y:S01]  /*0210*/  IMAD R21, R21, 0x2, R18.reuse ;  /* 0x0000000215157824 */ /* 0x100fe200078e0212 */
[----:B------:R-:W-:Y:S01]  /*0220*/  MOV R7, UR25 ;  /* 0x0000001900077c02 */ /* 0x000fe20008000f00 */
[--C-:B------:R-:W-:Y:S01]  /*0230*/  IMAD R25, R25, 0x3, R18.reuse ;  /* 0x0000000319197824 */ /* 0x100fe200078e0212 */
[----:B------:R-:W-:Y:S01]  /*0240*/  IADD3 R29, PT, PT, R18, UR25, RZ ;  /* 0x00000019121d7c10 */ /* 0x000fe2000fffe0ff */
[--C-:B------:R-:W-:Y:S01]  /*0250*/  IMAD R23, R23, 0x5, R18.reuse ;  /* 0x0000000517177824 */ /* 0x100fe200078e0212 */
[----:B------:R-:W-:Y:S01]  /*0260*/  MOV R22, R19 ;  /* 0x0000001300167202 */ /* 0x000fe20000000f00 */
[----:B------:R-:W-:Y:S01]  /*0270*/  IMAD R20, R7, 0x6, R18 ;  /* 0x0000000607147824 */ /* 0x000fe200078e0212 */
[----:B------:R-:W-:-:S02]  /*0280*/  MOV R2, R4 ;  /* 0x0000000400027202 */ /* 0x000fc40000000f00 */
[----:B------:R-:W-:Y:S02]  /*0290*/  MOV R3, R5 ;  /* 0x0000000500037202 */ /* 0x000fe40000000f00 */
[----:B------:R-:W-:Y:S01]  /*02a0*/  LEA R27, R27, R18, 0x2 ;  /* 0x000000121b1b7211 */ /* 0x000fe200078e10ff */
[----:B0-----:R-:W-:-:S04]  /*02b0*/  UIMAD.WIDE.U32 UR6, UR21, 0x4, UR6 ;  /* 0x00000004150678a5 */ /* 0x001fc8000f8e0006 */
[----:B------:R-:W-:-:S04]  /*02c0*/  UIADD3 UR5, UP1, UPT, UR6, 0x10, URZ ;  /* 0x0000001006057890 */ /* 0x000fc8000ff3e0ff */
[----:B------:R-:W-:Y:S02]  /*02d0*/  UIADD3.X UR6, UPT, UPT, URZ, UR7, URZ, UP1, !UPT ;  /* 0x00000007ff067290 */ /* 0x000fe40008ffe4ff */
[----:B------:R-:W-:Y:S01]  /*02e0*/  MOV R10, UR5 ;  /* 0x00000005000a7c02 */ /* 0x000fe20008000f00 */
[----:B------:R-:W-:-:S03]  /*02f0*/  UMOV UR5, UR20 ;  /* 0x0000001400057c82 */ /* 0x000fc60008000000 */
[----:B------:R-:W-:-:S07]  /*0300*/  MOV R13, UR6 ;  /* 0x00000006000d7c02 */ /* 0x000fce0008000f00 */
.L_x_7:
[----:B------:R-:W0:Y:S01]  /*0310*/  LDC.64 R6, c[0x0][0x388] ;  /* 0x0000e200ff067b82 */ /* 0x000e220000000a00 */
[----:B------:R-:W-:Y:S01]  /*0320*/  MOV R8, R10 ;  /* 0x0000000a00087202 */ /* 0x000fe20000000f00 */
[----:B------:R-:W-:Y:S01]  /*0330*/  IMAD.MOV.U32 R9, RZ, RZ, R13 ;  /* 0x000000ffff097224 */ /* 0x000fe200078e000d */
[----:B------:R-:W2:Y:S04]  /*0340*/  LDG.E R10, desc[UR22][R2.64] ;  /* 0x00000016020a7981 */ /* 0x000ea8000c1e1900 */
[----:B------:R-:W2:Y:S04]  /*0350*/  LDG.E R11, desc[UR22][R8.64+-0x10] ;  /* 0xfffff016080b7981 */ /* 0x000ea8000c1e1900 */
[----:B------:R-:W3:Y:S04]  /*0360*/  LDG.E R13, desc[UR22][R8.64+-0xc] ;  /* 0xfffff416080d7981 */ /* 0x000ee8000c1e1900 */
[----:B------:R-:W4:Y:S04]  /*0370*/  LDG.E R26, desc[UR22][R8.64+-0x8] ;  /* 0xfffff816081a7981 */ /* 0x000f28000c1e1900 */
[----:B------:R-:W5:Y:S04]  /*0380*/  LDG.E R24, desc[UR22][R8.64+-0x4] ;  /* 0xfffffc1608187981 */ /* 0x000f68000c1e1900 */
[----:B------:R-:W5:Y:S01]  /*0390*/  LDG.E R28, desc[UR22][R8.64+0x4] ;  /* 0x00000416081c7981 */ /* 0x000f62000c1e1900 */
[----:B0-----:R-:W-:-:S04]  /*03a0*/  IMAD.WIDE.U32 R14, R29, 0x4, R6 ;  /* 0x000000041d0e7825 */ /* 0x001fc800078e0006 */
[----:B------:R-:W-:Y:S02]  /*03b0*/  IMAD.WIDE.U32 R16, R21, 0x4, R6 ;  /* 0x0000000415107825 */ /* 0x000fe400078e0006 */
[----:B------:R-:W3:Y:S04]  /*03c0*/  LDG.E R14, desc[UR22][R14.64] ;  /* 0x000000160e0e7981 */ /* 0x000ee8000c1e1900 */
[----:B------:R3:W4:Y:S01]  /*03d0*/  LDG.E R16, desc[UR22][R16.64] ;  /* 0x0000001610107981 */ /* 0x000722000c1e1900 */
[----:B--2---:R-:W-:Y:S02]  /*03e0*/  IMAD R0, R11, R10, R0 ;  /* 0x0000000a0b007224 */ /* 0x004fe400078e0200 */
[----:B------:R-:W-:-:S06]  /*03f0*/  IMAD.WIDE.U32 R10, R25, 0x4, R6 ;  /* 0x00000004190a7825 */ /* 0x000fcc00078e0006 */
[----:B------:R-:W5:Y:S04]  /*0400*/  LDG.E R10, desc[UR22][R10.64] ;  /* 0x000000160a0a7981 */ /* 0x000f68000c1e1900 */
[----:B------:R-:W2:Y:S01]  /*0410*/  LDG.E R11, desc[UR22][R8.64+0x8] ;  /* 0x00000816080b7981 */ /* 0x000ea2000c1e1900 */
[----:B---3--:R-:W-:Y:S02]  /*0420*/  IMAD R17, R13, R14, R0 ;  /* 0x0000000e0d117224 */ /* 0x008fe400078e0200 */
[--C-:B------:R-:W-:Y:S01]  /*0430*/  IMAD.WIDE.U32 R12, R27, 0x4, R6.reuse ;  /* 0x000000041b0c7825 */ /* 0x100fe200078e0006 */
[----:B------:R-:W3:Y:S03]  /*0440*/  LDG.E R0, desc[UR22][R8.64] ;  /* 0x0000001608007981 */ /* 0x000ee6000c1e1900 */
[----:B------:R-:W-:-:S02]  /*0450*/  IMAD.WIDE.U32 R14, R23, 0x4, R6 ;  /* 0x00000004170e7825 */ /* 0x000fc400078e0006 */
[----:B------:R-:W3:Y:S02]  /*0460*/  LDG.E R13, desc[UR22][R12.64] ;  /* 0x000000160c0d7981 */ /* 0x000ee4000c1e1900 */
[----:B----4-:R-:W-:Y:S02]  /*0470*/  IMAD R26, R26, R16, R17 ;  /* 0x000000101a1a7224 */ /* 0x010fe400078e0211 */
[--C-:B------:R-:W-:Y:S01]  /*0480*/  IMAD.WIDE.U32 R16, R20, 0x4, R6.reuse ;  /* 0x0000000414107825 */ /* 0x100fe200078e0006 */
[----:B------:R-:W4:Y:S03]  /*0490*/  LDG.E R14, desc[UR22][R14.64] ;  /* 0x000000160e0e7981 */ /* 0x000f26000c1e1900 */
[----:B------:R-:W-:Y:S02]  /*04a0*/  IMAD.WIDE.U32 R6, R22, 0x4, R6 ;  /* 0x0000000416067825 */ /* 0x000fe400078e0006 */
[----:B------:R-:W2:Y:S04]  /*04b0*/  LDG.E R16, desc[UR22][R16.64] ;  /* 0x0000001610107981 */ /* 0x000ea8000c1e1900 */
[----:B------:R0:W2:Y:S04]  /*04c0*/  LDG.E R7, desc[UR22][R6.64] ;  /* 0x0000001606077981 */ /* 0x0000a8000c1e1900 */
[----:B------:R1:W2:Y:S01]  /*04d0*/  LDG.E R12, desc[UR22][R8.64+0xc] ;  /* 0x00000c16080c7981 */ /* 0x0002a2000c1e1900 */
[----:B------:R-:W-:-:S04]  /*04e0*/  UIADD3 UR5, UPT, UPT, UR5, 0x8, URZ ;  /* 0x0000000805057890 */ /* 0x000fc8000fffe0ff */
[----:B------:R-:W-:Y:S01]  /*04f0*/  UISETP.NE.AND UP1, UPT, UR5, URZ, UPT ;  /* 0x000000ff0500728c */ /* 0x000fe2000bf25270 */
[----:B0-----:R-:W-:-:S04]  /*0500*/  MOV R6, UR25 ;  /* 0x0000001900067c02 */ /* 0x001fc80008000f00 */
[C---:B------:R-:W-:Y:S02]  /*0510*/  LEA R25, R6.reuse, R25, 0x3 ;  /* 0x0000001906197211 */ /* 0x040fe400078e18ff */
[----:B------:R-:W-:Y:S01]  /*0520*/  LEA R23, R6, R23, 0x3 ;  /* 0x0000001706177211 */ /* 0x000fe200078e18ff */
[----:B-----5:R-:W-:Y:S01]  /*0530*/  IMAD R10, R24, R10, R26 ;  /* 0x0000000a180a7224 */ /* 0x020fe200078e021a */
[----:B------:R-:W-:-:S04]  /*0540*/  MOV R24, UR25 ;  /* 0x0000001900187c02 */ /* 0x000fc80008000f00 */
[C---:B------:R-:W-:Y:S01]  /*0550*/  LEA R21, R24.reuse, R21, 0x3 ;  /* 0x0000001518157211 */ /* 0x040fe200078e18ff */
[----:B------:R-:W-:-:S04]  /*0560*/  IMAD.WIDE.U32 R2, R24, 0x20, R2 ;  /* 0x0000002018027825 */ /* 0x000fc800078e0002 */
[----:B---3--:R-:W-:Y:S01]  /*0570*/  IMAD R0, R0, R13, R10 ;  /* 0x0000000d00007224 */ /* 0x008fe200078e020a */
[----:B------:R-:W-:-:S03]  /*0580*/  IADD3 R10, P0, PT, R8, 0x20, RZ ;  /* 0x00000020080a7810 */ /* 0x000fc60007f1e0ff */
[----:B----4-:R-:W-:Y:S01]  /*0590*/  IMAD R0, R28, R14, R0 ;  /* 0x0000000e1c007224 */ /* 0x010fe200078e0200 */
[----:B------:R-:W-:Y:S01]  /*05a0*/  IADD3.X R13, PT, PT, RZ, R9, RZ, P0, !PT ;  /* 0x00000009ff0d7210 */ /* 0x000fe200007fe4ff */
[----:B-1----:R-:W-:Y:S01]  /*05b0*/  IMAD.U32 R8, RZ, RZ, UR25 ;  /* 0x00000019ff087e24 */ /* 0x002fe2000f8e00ff */
[----:B------:R-:W-:Y:S01]  /*05c0*/  MOV R14, UR25 ;  /* 0x00000019000e7c02 */ /* 0x000fe20008000f00 */
[----:B------:R-:W-:Y:S02]  /*05d0*/  IMAD.U32 R9, RZ, RZ, UR25 ;  /* 0x00000019ff097e24 */ /* 0x000fe4000f8e00ff */
[----:B--2---:R-:W-:Y:S01]  /*05e0*/  IMAD R0, R11, R16, R0 ;  /* 0x000000100b007224 */ /* 0x004fe200078e0200 */
[----:B------:R-:W-:Y:S02]  /*05f0*/  MOV R11, UR25 ;  /* 0x00000019000b7c02 */ /* 0x000fe40008000f00 */
[----:B------:R-:W-:Y:S02]  /*0600*/  LEA R29, R14, R29, 0x3 ;  /* 0x0000001d0e1d7211 */ /* 0x000fe400078e18ff */
[----:B------:R-:W-:-:S02]  /*0610*/  LEA R27, R8, R27, 0x3 ;  /* 0x0000001b081b7211 */ /* 0x000fc400078e18ff */
[----:B------:R-:W-:Y:S01]  /*0620*/  LEA R20, R9, R20, 0x3 ;  /* 0x0000001409147211 */ /* 0x000fe200078e18ff */
[----:B------:R-:W-:Y:S01]  /*0630*/  IMAD R0, R12, R7, R0 ;  /* 0x000000070c007224 */ /* 0x000fe200078e0200 */
[----:B------:R-:W-:Y:S01]  /*0640*/  LEA R22, R11, R22, 0x3 ;  /* 0x000000160b167211 */ /* 0x000fe200078e18ff */
[----:B------:R-:W-:Y:S06]  /*0650*/  BRA.U UP1, `(.L_x_7) ;  /* 0xfffffffd012c7547 */ /* 0x000fec000b83ffff */
[----:B------:R-:W-:-:S05]  /*0660*/  UMOV UR5, UR15 ;  /* 0x0000000f00057c82 */ /* 0x000fca0008000000 */
.L_x_6:
[----:B------:R-:W-:-:S09]  /*0670*/  UISETP.NE.AND UP1, UPT, UR24, URZ, UPT ;  /* 0x000000ff1800728c */ /* 0x000fd2000bf25270 */
[----:B------:R-:W-:Y:S05]  /*0680*/  BRA.U !UP1, `(.L_x_8) ;  /* 0x00000005094c7547 */ /* 0x000fea000b800000 */
[----:B------:R-:W-:Y:S01]  /*0690*/  UISETP.NE.AND UP1, UPT, UR14, URZ, UPT ;  /* 0x000000ff0e00728c */ /* 0x000fe2000bf25270 */
[----:B------:R-:W-:Y:S10]  /*06a0*/  BRA.U !UP0, `(.L_x_9) ;  /* 0x0000000108987547 */ /* 0x000ff4000b800000 */
[----:B------:R-:W0:Y:S01]  /*06b0*/  LDCU.128 UR8, c[0x0][0x380] ;  /* 0x00007000ff0877ac */ /* 0x000e220008000c00 */
[----:B------:R-:W-:Y:S02]  /*06c0*/  HFMA2 R7, -RZ, RZ, 0, 2.384185791015625e-07 ;  /* 0x00000004ff077431 */ /* 0x000fe400000001ff */
[----:B------:R-:W-:Y:S01]  /*06d0*/  IMAD.U32 R3, RZ, RZ, UR5 ;  /* 0x00000005ff037e24 */ /* 0x000fe2000f8e00ff */
[----:B------:R-:W-:Y:S01]  /*06e0*/  MOV R9, 0x4 ;  /* 0x0000000400097802 */ /* 0x000fe20000000f00 */
[----:B------:R-:W1:Y:S02]  /*06f0*/  LDCU.64 UR16, c[0x0][0x380] ;  /* 0x00007000ff1077ac */ /* 0x000e640008000a00 */
[----:B------:R-:W-:Y:S01]  /*0700*/  IMAD R2, R3, UR25, R18 ;  /* 0x0000001903027c24 */ /* 0x000fe2000f8e0212 */
[----:B------:R-:W-:Y:S02]  /*0710*/  UIADD3 UR6, UPT, UPT, UR21, UR5, URZ ;  /* 0x0000000515067290 */ /* 0x000fe4000fffe0ff */
[----:B------:R-:W-:Y:S01]  /*0720*/  UIADD3 UR12, UP2, UPT, UR21, UR5, URZ ;  /* 0x00000005150c7290 */ /* 0x000fe2000ff5e0ff */
[----:B------:R-:W-:Y:S01]  /*0730*/  HFMA2 R10, -RZ, RZ, 0, 2.384185791015625e-07 ;  /* 0x00000004ff0a7431 */ /* 0x000fe200000001ff */
[----:B0-----:R-:W-:Y:S01]  /*0740*/  UIMAD.WIDE.U32 UR6, UR6, 0x4, UR8 ;  /* 0x00000004060678a5 */ /* 0x001fe2000f8e0008 */
[----:B------:R-:W-:Y:S01]  /*0750*/  IMAD.WIDE.U32 R6, R2, R7, UR10 ;  /* 0x0000000a02067e25 */ /* 0x000fe2000f8e0007 */
[----:B------:R-:W-:-:S02]  /*0760*/  UIADD3.X UR8, UPT, UPT, URZ, URZ, URZ, UP2, !UPT ;  /* 0x000000ffff087290 */ /* 0x000fc400097fe4ff */
[----:B-1----:R-:W-:Y:S01]  /*0770*/  ULEA UR9, UP2, UR12, UR16, 0x2 ;  /* 0x000000100c097291 */ /* 0x002fe2000f8410ff */
[----:B------:R-:W-:Y:S01]  /*0780*/  VIADD R2, R2, UR25 ;  /* 0x0000001902027c36 */ /* 0x000fe20008000000 */
[----:B------:R-:W-:Y:S01]  /*0790*/  MOV R13, UR7 ;  /* 0x00000007000d7c02 */ /* 0x000fe20008000f00 */
[----:B------:R0:W2:Y:S01]  /*07a0*/  LDG.E R14, desc[UR22][R6.64] ;  /* 0x00000016060e7981 */ /* 0x0000a2000c1e1900 */
[----:B------:R-:W-:Y:S01]  /*07b0*/  ULEA.HI.X UR8, UR12, UR17, UR8, 0x2, UP2 ;  /* 0x000000110c087291 */ /* 0x000fe200090f1408 */
[----:B------:R-:W-:Y:S01]  /*07c0*/  MOV R12, UR6 ;  /* 0x00000006000c7c02 */ /* 0x000fe20008000f00 */
[C---:B------:R-:W-:Y:S01]  /*07d0*/  IMAD.WIDE.U32 R8, R2.reuse, R9, UR10 ;  /* 0x0000000a02087e25 */ /* 0x040fe2000f8e0009 */
[----:B------:R-:W-:Y:S02]  /*07e0*/  IADD3 R15, PT, PT, R2, UR25, RZ ;  /* 0x00000019020f7c10 */ /* 0x000fe4000fffe0ff */
[----:B------:R-:W-:Y:S01]  /*07f0*/  MOV R2, UR9 ;  /* 0x0000000900027c02 */ /* 0x000fe20008000f00 */
[----:B------:R-:W2:Y:S01]  /*0800*/  LDG.E R13, desc[UR22][R12.64] ;  /* 0x000000160c0d7981 */ /* 0x000ea2000c1e1900 */
[----:B------:R-:W-:Y:S01]  /*0810*/  MOV R3, UR8 ;  /* 0x0000000800037c02 */ /* 0x000fe20008000f00 */
[----:B------:R-:W-:Y:S01]  /*0820*/  IMAD.MOV.U32 R17, RZ, RZ, 0x4 ;  /* 0x00000004ff117424 */ /* 0x000fe200078e00ff */
[C---:B0-----:R-:W-:Y:S01]  /*0830*/  IADD3 R6, PT, PT, R15.reuse, UR25, RZ ;  /* 0x000000190f067c10 */ /* 0x041fe2000fffe0ff */
[----:B------:R-:W-:Y:S01]  /*0840*/  IMAD.WIDE.U32 R10, R15, R10, UR10 ;  /* 0x0000000a0f0a7e25 */ /* 0x000fe2000f8e000a */
[----:B------:R-:W3:Y:S04]  /*0850*/  LDG.E R8, desc[UR22][R8.64] ;  /* 0x0000001608087981 */ /* 0x000ee8000c1e1900 */
[----:B------:R-:W3:Y:S01]  /*0860*/  LDG.E R16, desc[UR22][R2.64+0x4] ;  /* 0x0000041602107981 */ /* 0x000ee2000c1e1900 */
[----:B------:R-:W-:-:S03]  /*0870*/  IMAD.WIDE.U32 R6, R6, R17, UR10 ;  /* 0x0000000a06067e25 */ /* 0x000fc6000f8e0011 */
[----:B------:R-:W4:Y:S04]  /*0880*/  LDG.E R10, desc[UR22][R10.64] ;  /* 0x000000160a0a7981 */ /* 0x000f28000c1e1900 */
[----:B------:R-:W4:Y:S04]  /*0890*/  LDG.E R15, desc[UR22][R2.64+0x8] ;  /* 0x00000816020f7981 */ /* 0x000f28000c1e1900 */
[----:B------:R-:W5:Y:S04]  /*08a0*/  LDG.E R17, desc[UR22][R2.64+0xc] ;  /* 0x00000c1602117981 */ /* 0x000f68000c1e1900 */
[----:B------:R-:W5:Y:S01]  /*08b0*/  LDG.E R6, desc[UR22][R6.64] ;  /* 0x0000001606067981 */ /* 0x000f62000c1e1900 */
[----:B------:R-:W-:Y:S01]  /*08c0*/  UIADD3 UR5, UPT, UPT, UR5, 0x4, URZ ;  /* 0x0000000405057890 */ /* 0x000fe2000fffe0ff */
[----:B--2---:R-:W-:-:S04]  /*08d0*/  IMAD R13, R13, R14, R0 ;  /* 0x0000000e0d0d7224 */ /* 0x004fc800078e0200 */
[----:B---3--:R-:W-:-:S04]  /*08e0*/  IMAD R8, R16, R8, R13 ;  /* 0x0000000810087224 */ /* 0x008fc800078e020d */
[----:B----4-:R-:W-:-:S04]  /*08f0*/  IMAD R8, R15, R10, R8 ;  /* 0x0000000a0f087224 */ /* 0x010fc800078e0208 */
[----:B-----5:R-:W-:-:S07]  /*0900*/  IMAD R0, R17, R6, R8 ;  /* 0x0000000611007224 */ /* 0x020fce00078e0208 */
.L_x_9:
[----:B------:R-:W-:Y:S05]  /*0910*/  BRA.U !UP1, `(.L_x_8) ;  /* 0x0000000109a87547 */ /* 0x000fea000b800000 */
[----:B------:R-:W-:Y:S01]  /*0920*/  UISETP.NE.AND UP2, UPT, UR14, 0x1, UPT ;  /* 0x000000010e00788c */ /* 0x000fe2000bf45270 */
[----:B------:R-:W-:Y:S01]  /*0930*/  MOV R3, UR5 ;  /* 0x0000000500037c02 */ /* 0x000fe20008000f00 */
[----:B------:R-:W-:Y:S01]  /*0940*/  ULOP3.LUT UP1, URZ, UR13, 0x1, URZ, 0xc0, !UPT ;  /* 0x000000010dff7892 */ /* 0x000fe2000f82c0ff */
[----:B------:R-:W-:-:S03]  /*0950*/  MOV R7, 0x4 ;  /* 0x0000000400077802 */ /* 0x000fc60000000f00 */
[----:B------:R-:W-:Y:S02]  /*0960*/  PLOP3.LUT P0, PT, PT, PT, UP2, 0x80, 0x8 ;  /* 0x000000000008781c */ /* 0x000fe40003f0f028 */
[----:B------:R-:W-:-:S03]  /*0970*/  PLOP3.LUT P1, PT, PT, PT, UP1, 0x80, 0x8 ;  /* 0x000000000008781c */ /* 0x000fc60003f2f018 */
[----:B------:R-:W0:Y:S01]  /*0980*/  @UP2 LDCU.128 UR8, c[0x0][0x380] ;  /* 0x00007000ff0827ac */ /* 0x000e220008000c00 */
[----:B------:R-:W1:Y:S01]  /*0990*/  @UP2 LDCU.64 UR12, c[0x0][0x380] ;  /* 0x00007000ff0c27ac */ /* 0x000e620008000a00 */
[----:B------:R-:W2:Y:S06]  /*09a0*/  @UP1 LDCU.128 UR16, c[0x0][0x380] ;  /* 0x00007000ff1017ac */ /* 0x000eac0008000c00 */
[----:B------:R-:W-:Y:S01]  /*09b0*/  @P0 IMAD R6, R3, UR25, R18 ;  /* 0x0000001903060c24 */ /* 0x000fe2000f8e0212 */
[----:B------:R-:W-:Y:S02]  /*09c0*/  @UP2 UIADD3 UR6, UPT, UPT, UR21, UR5, URZ ;  /* 0x0000000515062290 */ /* 0x000fe4000fffe0ff */
[----:B------:R-:W-:-:S02]  /*09d0*/  @UP2 UIADD3 UR7, UP3, UPT, UR21, UR5, URZ ;  /* 0x0000000515072290 */ /* 0x000fc4000ff7e0ff */
[----:B------:R-:W-:Y:S02]  /*09e0*/  @UP2 UIADD3 UR5, UPT, UPT, UR5, 0x2, URZ ;  /* 0x0000000205052890 */ /* 0x000fe4000fffe0ff */
[----:B0-----:R-:W-:Y:S01]  /*09f0*/  @UP2 UIMAD.WIDE.U32 UR8, UR6, 0x4, UR8 ;  /* 0x00000004060828a5 */ /* 0x001fe2000f8e0008 */
[CC--:B------:R-:W-:Y:S01]  /*0a00*/  @P0 IMAD.WIDE.U32 R2, R6.reuse, R7.reuse, UR10 ;  /* 0x0000000a06020e25 */ /* 0x0c0fe2000f8e0007 */
[----:B------:R-:W-:Y:S01]  /*0a10*/  @UP2 UIADD3.X UR6, UPT, UPT, URZ, URZ, URZ, UP3, !UPT ;  /* 0x000000ffff062290 */ /* 0x000fe20009ffe4ff */
[----:B------:R-:W-:Y:S01]  /*0a20*/  @P0 IADD3 R6, PT, PT, R6, UR25, RZ ;  /* 0x0000001906060c10 */ /* 0x000fe2000fffe0ff */
[----:B-1----:R-:W-:Y:S01]  /*0a30*/  @UP2 ULEA UR12, UP3, UR7, UR12, 0x2 ;  /* 0x0000000c070c2291 */ /* 0x002fe2000f8610ff */
[----:B------:R-:W-:Y:S01]  /*0a40*/  IMAD.U32 R15, RZ, RZ, UR25 ;  /* 0x00000019ff0f7e24 */ /* 0x000fe2000f8e00ff */
[----:B------:R-:W-:Y:S01]  /*0a50*/  MOV R9, UR9 ;  /* 0x0000000900097c02 */ /* 0x000fe20008000f00 */
[----:B------:R0:W3:Y:S01]  /*0a60*/  @P0 LDG.E R14, desc[UR22][R2.64] ;  /* 0x00000016020e0981 */ /* 0x0000e2000c1e1900 */
[----:B------:R-:W-:Y:S01]  /*0a70*/  @UP2 ULEA.HI.X UR13, UR7, UR13, UR6, 0x2, UP3 ;  /* 0x0000000d070d2291 */ /* 0x000fe200098f1406 */
[----:B------:R-:W-:Y:S01]  /*0a80*/  MOV R8, UR8 ;  /* 0x0000000800087c02 */ /* 0x000fe20008000f00 */
[----:B------:R-:W-:Y:S01]  /*0a90*/  @UP1 UIADD3 UR6, UPT, UPT, UR21, UR5, URZ ;  /* 0x0000000515061290 */ /* 0x000fe2000fffe0ff */
[----:B--2---:R-:W-:Y:S01]  /*0aa0*/  MOV R12, UR18 ;  /* 0x00000012000c7c02 */ /* 0x004fe20008000f00 */
[----:B------:R-:W-:Y:S01]  /*0ab0*/  @P1 IMAD R15, R15, UR5, R18 ;  /* 0x000000050f0f1c24 */ /* 0x000fe2000f8e0212 */
[----:B------:R-:W-:Y:S01]  /*0ac0*/  MOV R13, UR19 ;  /* 0x00000013000d7c02 */ /* 0x000fe20008000f00 */
[----:B------:R-:W-:Y:S01]  /*0ad0*/  @UP1 UIMAD.WIDE.U32 UR6, UR6, 0x4, UR16 ;  /* 0x00000004060618a5 */ /* 0x000fe2000f8e0010 */
[----:B------:R-:W-:Y:S01]  /*0ae0*/  @P0 IMAD.WIDE.U32 R6, R6, R7, UR10 ;  /* 0x0000000a06060e25 */ /* 0x000fe2000f8e0007 */
[----:B------:R-:W-:Y:S01]  /*0af0*/  MOV R11, UR13 ;  /* 0x0000000d000b7c02 */ /* 0x000fe20008000f00 */
[----:B------:R-:W3:Y:S02]  /*0b00*/  @P0 LDG.E R9, desc[UR22][R8.64] ;  /* 0x0000001608090981 */ /* 0x000ee4000c1e1900 */
[----:B------:R-:W-:-:S02]  /*0b10*/  IMAD.U32 R10, RZ, RZ, UR12 ;  /* 0x0000000cff0a7e24 */ /* 0x000fc4000f8e00ff */
[----:B0-----:R-:W-:Y:S01]  /*0b20*/  @P1 IMAD.WIDE.U32 R2, R15, 0x4, R12 ;  /* 0x000000040f021825 */ /* 0x001fe200078e000c */
[----:B------:R-:W-:Y:S01]  /*0b30*/  MOV R13, UR7 ;  /* 0x00000007000d7c02 */ /* 0x000fe20008000f00 */
[----:B------:R-:W2:Y:S01]  /*0b40*/  @P0 LDG.E R6, desc[UR22][R6.64] ;  /* 0x0000001606060981 */ /* 0x000ea2000c1e1900 */
[----:B------:R-:W-:-:S03]  /*0b50*/  MOV R12, UR6 ;  /* 0x00000006000c7c02 */ /* 0x000fc60008000f00 */
[----:B------:R-:W2:Y:S04]  /*0b60*/  @P0 LDG.E R11, desc[UR22][R10.64+0x4] ;  /* 0x000004160a0b0981 */ /* 0x000ea8000c1e1900 */
[----:B------:R-:W4:Y:S04]  /*0b70*/  @P1 LDG.E R2, desc[UR22][R2.64] ;  /* 0x0000001602021981 */ /* 0x000f28000c1e1900 */
[----:B------:R-:W4:Y:S01]  /*0b80*/  @P1 LDG.E R13, desc[UR22][R12.64] ;  /* 0x000000160c0d1981 */ /* 0x000f22000c1e1900 */
[----:B---3--:R-:W-:-:S04]  /*0b90*/  @P0 IMAD R14, R9, R14, R0 ;  /* 0x0000000e090e0224 */ /* 0x008fc800078e0200 */
[----:B--2---:R-:W-:-:S04]  /*0ba0*/  @P0 IMAD R0, R11, R6, R14 ;  /* 0x000000060b000224 */ /* 0x004fc800078e020e */
[----:B----4-:R-:W-:-:S07]  /*0bb0*/  @P1 IMAD R0, R13, R2, R0 ;  /* 0x000000020d001224 */ /* 0x010fce00078e0200 */
.L_x_8:
[----:B------:R-:W0:Y:S01]  /*0bc0*/  LDCU UR5, c[0x0][0x398] ;  /* 0x00007300ff0577ac */ /* 0x000e220008000800 */
[----:B------:R-:W1:Y:S01]  /*0bd0*/  LDC.64 R2, c[0x0][0x390] ;  /* 0x0000e400ff027b82 */ /* 0x000e620000000a00 */
[----:B------:R-:W-:-:S05]  /*0be0*/  MOV R7, UR25 ;  /* 0x0000001900077c02 */ /* 0x000fca0008000f00 */
[----:B------:R-:W-:Y:S01]  /*0bf0*/  IMAD R7, R7, UR4, R18 ;  /* 0x0000000407077c24 */ /* 0x000fe2000f8e0212 */
[----:B------:R-:W-:-:S04]  /*0c00*/  UIADD3 UR4, UPT, UPT, UR4, 0x1, URZ ;  /* 0x0000000104047890 */ /* 0x000fc8000fffe0ff */
[----:B0-----:R-:W-:-:S06]  /*0c10*/  UISETP.NE.AND UP1, UPT, UR4, UR5, UPT ;  /* 0x000000050400728c */ /* 0x001fcc000bf25270 */
[----:B------:R-:W-:Y:S01]  /*0c20*/  PLOP3.LUT P0, PT, PT, PT, UP1, 0x80, 0x8 ;  /* 0x000000000008781c */ /* 0x000fe20003f0f018 */
[----:B-1----:R-:W-:-:S05]  /*0c30*/  IMAD.WIDE.U32 R2, R7, 0x4, R2 ;  /* 0x0000000407027825 */ /* 0x002fca00078e0002 */
[----:B------:R0:W-:Y:S07]  /*0c40*/  STG.E desc[UR22][R2.64], R0 ;  /* 0x0000000002007986 */ /* 0x0001ee000c101916 */
[----:B------:R-:W-:Y:S05]  /*0c50*/  @!P0 EXIT ;  /* 0x000000000000894d */ /* 0x000fea0003800000 */
[----:B------:R-:W-:Y:S05]  /*0c60*/  BRA `(.L_x_10) ;  /* 0xfffffff400387947 */ /* 0x000fea000383ffff */
.L_x_5:
[C---:B------:R-:W-:Y:S01]  /*0c70*/  ISETP.GE.U32.AND P1, PT, R0.reuse, 0x8, PT ;  /* 0x000000080000780c */ /* 0x040fe20003f26070 */
[----:B------:R-:W-:Y:S01]  /*0c80*/  IMAD.MOV.U32 R3, RZ, RZ, RZ ;  /* 0x000000ffff037224 */ /* 0x000fe200078e00ff */
[----:B------:R-:W-:-:S04]  /*0c90*/  LOP3.LUT R2, R0, 0x7, RZ, 0xc0, !PT ;  /* 0x0000000700027812 */ /* 0x000fc800078ec0ff */
[----:B------:R-:W-:-:S07]  /*0ca0*/  ISETP.NE.AND P0, PT, R2, RZ, PT ;  /* 0x000000ff0200720c */ /* 0x000fce0003f05270 */
[----:B------:R-:W-:Y:S06]  /*0cb0*/  @!P1 BRA `(.L_x_11) ;  /* 0x00000000007c9947 */ /* 0x000fec0003800000 */
[----:B------:R-:W0:Y:S01]  /*0cc0*/  LDC.64 R4, c[0x0][0x390] ;  /* 0x0000e400ff047b82 */ /* 0x000e220000000a00 */
[----:B------:R-:W-:Y:S01]  /*0cd0*/  LOP3.LUT R3, R0, 0x7ffffff8, RZ, 0xc0, !PT ;  /* 0x7ffffff800037812 */ /* 0x000fe200078ec0ff */
[----:B------:R-:W-:-:S06]  /*0ce0*/  UMOV UR4, URZ ;  /* 0x000000ff00047c82 */ /* 0x000fcc0008000000 */
.L_x_12:
[----:B--2---:R-:W-:Y:S01]  /*0cf0*/  MOV R7, UR4 ;  /* 0x0000000400077c02 */ /* 0x004fe20008000f00 */
[----:B------:R-:W-:-:S04]  /*0d00*/  UIADD3 UR4, UPT, UPT, UR4, 0x8, URZ ;  /* 0x0000000804047890 */ /* 0x000fc8000fffe0ff */
[----:B-1----:R-:W-:Y:S02]  /*0d10*/  IMAD R7, R7, UR25, R18 ;  /* 0x0000001907077c24 */ /* 0x002fe4000f8e0212 */
[----:B------:R-:W-:-:S03]  /*0d20*/  ISETP.NE.AND P1, PT, R3, UR4, PT ;  /* 0x0000000403007c0c */ /* 0x000fc6000bf25270 */
[C---:B------:R-:W-:Y:S01]  /*0d30*/  IADD3 R9, PT, PT, R7.reuse, UR25, RZ ;  /* 0x0000001907097c10 */ /* 0x040fe2000fffe0ff */
[----:B0-----:R-:W-:-:S03]  /*0d40*/  IMAD.WIDE.U32 R6, R7, 0x4, R4 ;  /* 0x0000000407067825 */ /* 0x001fc600078e0004 */
[C---:B------:R-:W-:Y:S01]  /*0d50*/  IADD3 R11, PT, PT, R9.reuse, UR25, RZ ;  /* 0x00000019090b7c10 */ /* 0x040fe2000fffe0ff */
[--C-:B------:R-:W-:Y:S01]  /*0d60*/  IMAD.WIDE.U32 R8, R9, 0x4, R4.reuse ;  /* 0x0000000409087825 */ /* 0x100fe200078e0004 */
[----:B------:R2:W-:Y:S02]  /*0d70*/  STG.E desc[UR22][R6.64], RZ ;  /* 0x000000ff06007986 */ /* 0x0005e4000c101916 */
[C---:B------:R-:W-:Y:S01]  /*0d80*/  IADD3 R13, PT, PT, R11.reuse, UR25, RZ ;  /* 0x000000190b0d7c10 */ /* 0x040fe2000fffe0ff */
[--C-:B------:R-:W-:Y:S01]  /*0d90*/  IMAD.WIDE.U32 R10, R11, 0x4, R4.reuse ;  /* 0x000000040b0a7825 */ /* 0x100fe200078e0004 */
[----:B------:R2:W-:Y:S03]  /*0da0*/  STG.E desc[UR22][R8.64], RZ ;  /* 0x000000ff08007986 */ /* 0x0005e6000c101916 */
[C---:B------:R-:W-:Y:S01]  /*0db0*/  VIADD R15, R13.reuse, UR25 ;  /* 0x000000190d0f7c36 */ /* 0x040fe20008000000 */
[----:B------:R2:W-:Y:S01]  /*0dc0*/  STG.E desc[UR22][R10.64], RZ ;  /* 0x000000ff0a007986 */ /* 0x0005e2000c101916 */
[----:B------:R-:W-:-:S03]  /*0dd0*/  IMAD.WIDE.U32 R12, R13, 0x4, R4 ;  /* 0x000000040d0c7825 */ /* 0x000fc600078e0004 */
[C---:B------:R-:W-:Y:S01]  /*0de0*/  IADD3 R17, PT, PT, R15.reuse, UR25, RZ ;  /* 0x000000190f117c10 */ /* 0x040fe2000fffe0ff */
[--C-:B------:R-:W-:Y:S01]  /*0df0*/  IMAD.WIDE.U32 R14, R15, 0x4, R4.reuse ;  /* 0x000000040f0e7825 */ /* 0x100fe200078e0004 */
[----:B------:R2:W-:Y:S02]  /*0e00*/  STG.E desc[UR22][R12.64], RZ ;  /* 0x000000ff0c007986 */ /* 0x0005e4000c101916 */
[C---:B------:R-:W-:Y:S01]  /*0e10*/  IADD3 R21, PT, PT, R17.reuse, UR25, RZ ;  /* 0x0000001911157c10 */ /* 0x040fe2000fffe0ff */
[--C-:B------:R-:W-:Y:S01]  /*0e20*/  IMAD.WIDE.U32 R16, R17, 0x4, R4.reuse ;  /* 0x0000000411107825 */ /* 0x100fe200078e0004 */
[----:B------:R2:W-:Y:S02]  /*0e30*/  STG.E desc[UR22][R14.64], RZ ;  /* 0x000000ff0e007986 */ /* 0x0005e4000c101916 */
[C---:B------:R-:W-:Y:S01]  /*0e40*/  IADD3 R23, PT, PT, R21.reuse, UR25, RZ ;  /* 0x0000001915177c10 */ /* 0x040fe2000fffe0ff */
[--C-:B------:R-:W-:Y:S01]  /*0e50*/  IMAD.WIDE.U32 R20, R21, 0x4, R4.reuse ;  /* 0x0000000415147825 */ /* 0x100fe200078e0004 */
[----:B------:R2:W-:Y:S03]  /*0e60*/  STG.E desc[UR22][R16.64], RZ ;  /* 0x000000ff10007986 */ /* 0x0005e6000c101916 */
[----:B------:R-:W-:Y:S01]  /*0e70*/  IMAD.WIDE.U32 R22, R23, 0x4, R4 ;  /* 0x0000000417167825 */ /* 0x000fe200078e0004 */
[----:B------:R2:W-:Y:S04]  /*0e80*/  STG.E desc[UR22][R20.64], RZ ;  /* 0x000000ff14007986 */ /* 0x0005e8000c101916 */
[----:B------:R2:W-:Y:S01]  /*0e90*/  STG.E desc[UR22][R22.64], RZ ;  /* 0x000000ff16007986 */ /* 0x0005e2000c101916 */
[----:B------:R-:W-:Y:S05]  /*0ea0*/  @P1 BRA `(.L_x_12) ;  /* 0xfffffffc00901947 */ /* 0x000fea000383ffff */
.L_x_11:
[----:B------:R-:W-:Y:S05]  /*0eb0*/  @!P0 EXIT ;  /* 0x000000000000894d */ /* 0x000fea0003800000 */
[----:B------:R-:W-:Y:S02]  /*0ec0*/  ISETP.GE.U32.AND P0, PT, R2, 0x4, PT ;  /* 0x000000040200780c */ /* 0x000fe40003f06070 */
[----:B--2---:R-:W-:-:S04]  /*0ed0*/  LOP3.LUT R12, R0, 0x3, RZ, 0xc0, !PT ;  /* 0x00000003000c7812 */ /* 0x004fc800078ec0ff */
[----:B------:R-:W-:-:S07]  /*0ee0*/  ISETP.NE.AND P1, PT, R12, RZ, PT ;  /* 0x000000ff0c00720c */ /* 0x000fce0003f25270 */
[----:B------:R-:W-:Y:S06]  /*0ef0*/  @!P0 BRA `(.L_x_13) ;  /* 0x0000000000388947 */ /* 0x000fec0003800000 */
[----:B------:R-:W0:Y:S01]  /*0f00*/  LDC.64 R10, c[0x0][0x390] ;  /* 0x0000e400ff0a7b82 */ /* 0x000e220000000a00 */
[C---:B-1----:R-:W-:Y:S01]  /*0f10*/  IMAD R5, R3.reuse, UR25, R18 ;  /* 0x0000001903057c24 */ /* 0x042fe2000f8e0212 */
[----:B------:R-:W-:-:S04]  /*0f20*/  IADD3 R3, PT, PT, R3, 0x4, RZ ;  /* 0x0000000403037810 */ /* 0x000fc80007ffe0ff */
[----:B------:R-:W-:-:S05]  /*0f30*/  IADD3 R7, PT, PT, R5, UR25, RZ ;  /* 0x0000001905077c10 */ /* 0x000fca000fffe0ff */
[----:B------:R-:W-:-:S05]  /*0f40*/  VIADD R9, R7, UR25 ;  /* 0x0000001907097c36 */ /* 0x000fca0008000000 */
[----:B------:R-:W-:Y:S01]  /*0f50*/  IADD3 R13, PT, PT, R9, UR25, RZ ;  /* 0x00000019090d7c10 */ /* 0x000fe2000fffe0ff */
[----:B0-----:R-:W-:-:S04]  /*0f60*/  IMAD.WIDE.U32 R4, R5, 0x4, R10 ;  /* 0x0000000405047825 */ /* 0x001fc800078e000a */
[--C-:B------:R-:W-:Y:S01]  /*0f70*/  IMAD.WIDE.U32 R6, R7, 0x4, R10.reuse ;  /* 0x0000000407067825 */ /* 0x100fe200078e000a */
[----:B------:R0:W-:Y:S03]  /*0f80*/  STG.E desc[UR22][R4.64], RZ ;  /* 0x000000ff04007986 */ /* 0x0001e6000c101916 */
[--C-:B------:R-:W-:Y:S01]  /*0f90*/  IMAD.WIDE.U32 R8, R9, 0x4, R10.reuse ;  /* 0x0000000409087825 */ /* 0x100fe200078e000a */
[----:B------:R0:W-:Y:S03]  /*0fa0*/  STG.E desc[UR22][R6.64], RZ ;  /* 0x000000ff06007986 */ /* 0x0001e6000c101916 */
[----:B------:R-:W-:Y:S01]  /*0fb0*/  IMAD.WIDE.U32 R10, R13, 0x4, R10 ;  /* 0x000000040d0a7825 */ /* 0x000fe200078e000a */
[----:B------:R0:W-:Y:S04]  /*0fc0*/  STG.E desc[UR22][R8.64], RZ ;  /* 0x000000ff08007986 */ /* 0x0001e8000c101916 */
[----:B------:R0:W-:Y:S02]  /*0fd0*/  STG.E desc[UR22][R10.64], RZ ;  /* 0x000000ff0a007986 */ /* 0x0001e4000c101916 */
.L_x_13:
[----:B------:R-:W-:Y:S05]  /*0fe0*/  @!P1 EXIT ;  /* 0x000000000000994d */ /* 0x000fea0003800000 */
[----:B------:R-:W-:Y:S02]  /*0ff0*/  ISETP.NE.AND P0, PT, R12, 0x1, PT ;  /* 0x000000010c00780c */ /* 0x000fe40003f05270 */
[----:B------:R-:W-:-:S04]  /*1000*/  LOP3.LUT R0, R0, 0x1, RZ, 0xc0, !PT ;  /* 0x0000000100007812 */ /* 0x000fc800078ec0ff */
[----:B------:R-:W-:-:S07]  /*1010*/  ISETP.NE.U32.AND P1, PT, R0, 0x1, PT ;  /* 0x000000010000780c */ /* 0x000fce0003f25070 */
[----:B------:R-:W-:Y:S06]  /*1020*/  @!P0 BRA `(.L_x_14) ;  /* 0x0000000000208947 */ /* 0x000fec0003800000 */
[----:B0-----:R-:W0:Y:S01]  /*1030*/  LDC.64 R4, c[0x0][0x390] ;  /* 0x0000e400ff047b82 */ /* 0x001e220000000a00 */
[C---:B-1----:R-:W-:Y:S01]  /*1040*/  IMAD R7, R3.reuse, UR25, R18 ;  /* 0x0000001903077c24 */ /* 0x042fe2000f8e0212 */
[----:B------:R-:W-:-:S04]  /*1050*/  IADD3 R3, PT, PT, R3, 0x2, RZ ;  /* 0x0000000203037810 */ /* 0x000fc80007ffe0ff */
[C---:B------:R-:W-:Y:S01]  /*1060*/  IADD3 R9, PT, PT, R7.reuse, UR25, RZ ;  /* 0x0000001907097c10 */ /* 0x040fe2000fffe0ff */
[----:B0-----:R-:W-:-:S04]  /*1070*/  IMAD.WIDE.U32 R6, R7, 0x4, R4 ;  /* 0x0000000407067825 */ /* 0x001fc800078e0004 */
[----:B------:R-:W-:Y:S01]  /*1080*/  IMAD.WIDE.U32 R4, R9, 0x4, R4 ;  /* 0x0000000409047825 */ /* 0x000fe200078e0004 */
[----:B------:R2:W-:Y:S04]  /*1090*/  STG.E desc[UR22][R6.64], RZ ;  /* 0x000000ff06007986 */ /* 0x0005e8000c101916 */
[----:B------:R2:W-:Y:S02]  /*10a0*/  STG.E desc[UR22][R4.64], RZ ;  /* 0x000000ff04007986 */ /* 0x0005e4000c101916 */
.L_x_14:
[----:B------:R-:W-:Y:S05]  /*10b0*/  @P1 EXIT ;  /* 0x000000000000194d */ /* 0x000fea0003800000 */
[----:B0-2---:R-:W0:Y:S01]  /*10c0*/  LDC.64 R4, c[0x0][0x390] ;  /* 0x0000e400ff047b82 */ /* 0x005e220000000a00 */
[----:B-1----:R-:W-:-:S04]  /*10d0*/  IMAD R3, R3, UR25, R18 ;  /* 0x0000001903037c24 */ /* 0x002fc8000f8e0212 */
[----:B0-----:R-:W-:-:S05]  /*10e0*/  IMAD.WIDE.U32 R2, R3, 0x4, R4 ;  /* 0x0000000403027825 */ /* 0x001fca00078e0004 */
[----:B------:R-:W-:Y:S01]  /*10f0*/  STG.E desc[UR22][R2.64], RZ ;  /* 0x000000ff02007986 */ /* 0x000fe2000c101916 */
[----:B------:R-:W-:Y:S05]  /*1100*/  EXIT ;  /* 0x000000000000794d */ /* 0x000fea0003800000 */
.L_x_15:
        /* <DEDUP_REMOVED lines=15> */
.L_x_29:


//--------------------- .text._Z22multiplyKernel_rowwisePiS_S_ii --------------------------
	.section	.text._Z22multiplyKernel_rowwisePiS_S_ii,"ax",@progbits
	.align	128
        .global         _Z22multiplyKernel_rowwisePiS_S_ii
        .type           _Z22multiplyKernel_rowwisePiS_S_ii,@function
        .size           _Z22multiplyKernel_rowwisePiS_S_ii,(.L_x_30 - _Z22multiplyKernel_rowwisePiS_S_ii)
        .other          _Z22multiplyKernel_rowwisePiS_S_ii,@"STO_CUDA_ENTRY STV_DEFAULT"
_Z22multiplyKernel_rowwisePiS_S_ii:
.text._Z22multiplyKernel_rowwisePiS_S_ii:
[----:B------:R-:W-:Y:S08]  /*0000*/  LDC R1, c[0x0][0x37c] ;  /* 0x0000df00ff017b82 */ /* 0x000ff00000000800 */
[----:B------:R-:W0:Y:S02]  /*0010*/  LDC R11, c[0x0][0x39c] ;  /* 0x0000e700ff0b7b82 */ /* 0x000e240000000800 */
[----:B0-----:R-:W-:-:S13]  /*0020*/  ISETP.GE.AND P0, PT, R11, 0x1, PT ;  /* 0x000000010b00780c */ /* 0x001fda0003f06270 */
[----:B------:R-:W-:Y:S05]  /*0030*/  @!P0 EXIT ;  /* 0x000000000000894d */ /* 0x000fea0003800000 */
[----:B------:R-:W0:Y:S01]  /*0040*/  S2R R2, SR_TID.X ;  /* 0x0000000000027919 */ /* 0x000e220000002100 */
[----:B------:R-:W1:Y:S01]  /*0050*/  LDCU UR5, c[0x0][0x398] ;  /* 0x00007300ff0577ac */ /* 0x000e620008000800 */
[----:B------:R-:W2:Y:S01]  /*0060*/  LDCU.64 UR10, c[0x0][0x358] ;  /* 0x00006b00ff0a77ac */ /* 0x000ea20008000a00 */
[----:B-1----:R-:W-:Y:S01]  /*0070*/  UISETP.GE.AND UP0, UPT, UR5, 0x1, UPT ;  /* 0x000000010500788c */ /* 0x002fe2000bf06270 */
[----:B0-----:R-:W-:-:S08]  /*0080*/  IMAD R0, R2, R11, RZ ;  /* 0x0000000b02007224 */ /* 0x001fd000078e02ff */
[----:B--2---:R-:W-:Y:S05]  /*0090*/  BRA.U !UP0, `(.L_x_16) ;  /* 0x0000000908807547 */ /* 0x004fea000b800000 */
[----:B------:R-:W0:Y:S01]  /*00a0*/  LDCU.64 UR12, c[0x0][0x380] ;  /* 0x00007000ff0c77ac */ /* 0x000e220008000a00 */
[----:B------:R-:W-:Y:S02]  /*00b0*/  IMAD R2, R2, UR5, RZ ;  /* 0x0000000502027c24 */ /* 0x000fe4000f8e02ff */
[----:B------:R-:W-:Y:S01]  /*00c0*/  HFMA2 R5, -RZ, RZ, 0, 0 ;  /* 0x00000000ff057431 */ /* 0x000fe200000001ff */
[----:B------:R-:W-:Y:S01]  /*00d0*/  SHF.L.U32 R4, R11, 0x3, RZ ;  /* 0x000000030b047819 */ /* 0x000fe200000006ff */
[----:B------:R-:W-:Y:S02]  /*00e0*/  ULOP3.LUT UR6, UR5, 0x7ffffff8, URZ, 0xc0, !UPT ;  /* 0x7ffffff805067892 */ /* 0x000fe4000f8ec0ff */
[----:B------:R-:W-:Y:S02]  /*00f0*/  ULOP3.LUT UR8, UR5, 0x7, URZ, 0xc0, !UPT ;  /* 0x0000000705087892 */ /* 0x000fe4000f8ec0ff */
[----:B------:R-:W-:Y:S02]  /*0100*/  ULOP3.LUT UR5, UR5, 0x3, URZ, 0xc0, !UPT ;  /* 0x0000000305057892 */ /* 0x000fe4000f8ec0ff */
[----:B------:R-:W-:Y:S01]  /*0110*/  UIADD3 UR7, UPT, UPT, -UR6, URZ, URZ ;  /* 0x000000ff06077290 */ /* 0x000fe2000fffe1ff */
[----:B0-----:R-:W-:-:S04]  /*0120*/  LEA R3, P0, R2, UR12, 0x2 ;  /* 0x0000000c02037c11 */ /* 0x001fc8000f8010ff */
[----:B------:R-:W-:Y:S02]  /*0130*/  IADD3 R3, P1, PT, R3, 0x10, RZ ;  /* 0x0000001003037810 */ /* 0x000fe40007f3e0ff */
[----:B------:R-:W-:-:S04]  /*0140*/  LEA.HI.X R6, R2, UR13, RZ, 0x2, P0 ;  /* 0x0000000d02067c11 */ /* 0x000fc800080f14ff */
[----:B------:R-:W-:-:S07]  /*0150*/  IADD3.X R6, PT, PT, RZ, R6, RZ, P1, !PT ;  /* 0x00000006ff067210 */ /* 0x000fce0000ffe4ff */
.L_x_22:
[----:B0-----:R-:W0:Y:S01]  /*0160*/  LDCU UR12, c[0x0][0x398] ;  /* 0x00007300ff0c77ac */ /* 0x001e220008000800 */
[----:B------:R-:W-:Y:S01]  /*0170*/  IMAD.MOV.U32 R10, RZ, RZ, RZ ;  /* 0x000000ffff0a7224 */ /* 0x000fe200078e00ff */
[----:B------:R-:W-:Y:S01]  /*0180*/  UMOV UR4, URZ ;  /* 0x000000ff00047c82 */ /* 0x000fe20008000000 */
[----:B0-----:R-:W-:-:S09]  /*0190*/  UISETP.GE.U32.AND UP0, UPT, UR12, 0x8, UPT ;  /* 0x000000080c00788c */ /* 0x001fd2000bf06070 */
[----:B------:R-:W-:Y:S05]  /*01a0*/  BRA.U !UP0, `(.L_x_17) ;  /* 0x0000000108f47547 */ /* 0x000fea000b800000 */
[----:B------:R-:W0:Y:S01]  /*01b0*/  LDC R8, c[0x0][0x39c] ;  /* 0x0000e700ff087b82 */ /* 0x000e220000000800 */
[----:B------:R-:W-:Y:S01]  /*01c0*/  MOV R10, RZ ;  /* 0x000000ff000a7202 */ /* 0x000fe20000000f00 */
[----:B------:R-:W-:Y:S01]  /*01d0*/  IMAD.MOV.U32 R26, RZ, RZ, R6 ;  /* 0x000000ffff1a7224 */ /* 0x000fe200078e0006 */
[----:B------:R-:W-:Y:S01]  /*01e0*/  MOV R24, R3 ;  /* 0x0000000300187202 */ /* 0x000fe20000000f00 */
[----:B------:R-:W-:-:S04]  /*01f0*/  UMOV UR4, UR7 ;  /* 0x0000000700047c82 */ /* 0x000fc80008000000 */
[----:B------:R-:W1:Y:S01]  /*0200*/  LDC.64 R12, c[0x0][0x388] ;  /* 0x0000e200ff0c7b82 */ /* 0x000e620000000a00 */
[----:B0-----:R-:W-:Y:S01]  /*0210*/  IADD3 R7, PT, PT, R5, R8, RZ ;  /* 0x0000000805077210 */ /* 0x001fe20007ffe0ff */
[C-C-:B------:R-:W-:Y:S01]  /*0220*/  IMAD R11, R8.reuse, 0x3, R5.reuse ;  /* 0x00000003080b7824 */ /* 0x140fe200078e0205 */
[C---:B------:R-:W-:Y:S01]  /*0230*/  LEA R9, R8.reuse, R5, 0x1 ;  /* 0x0000000508097211 */ /* 0x040fe200078e08ff */
[C-C-:B------:R-:W-:Y:S02]  /*0240*/  IMAD R25, R8.reuse, 0x4, R5.reuse ;  /* 0x0000000408197824 */ /* 0x140fe400078e0205 */
[C-C-:B------:R-:W-:Y:S02]  /*0250*/  IMAD R27, R8.reuse, 0x5, R5.reuse ;  /* 0x00000005081b7824 */ /* 0x140fe400078e0205 */
[C-C-:B------:R-:W-:Y:S02]  /*0260*/  IMAD R29, R8.reuse, 0x6, R5.reuse ;  /* 0x00000006081d7824 */ /* 0x140fe400078e0205 */
[----:B------:R-:W-:-:S02]  /*0270*/  IMAD R8, R8, 0x7, R5 ;  /* 0x0000000708087824 */ /* 0x000fc400078e0205 */
[----:B-1----:R-:W-:-:S07]  /*0280*/  IMAD.WIDE.U32 R16, R5, 0x4, R12 ;  /* 0x0000000405107825 */ /* 0x002fce00078e000c */
.L_x_18:
[----:B------:R-:W-:Y:S01]  /*0290*/  MOV R14, R24 ;  /* 0x00000018000e7202 */ /* 0x000fe20000000f00 */
[----:B------:R-:W2:Y:S01]  /*02a0*/  LDG.E R20, desc[UR10][R16.64] ;  /* 0x0000000a10147981 */ /* 0x000ea2000c1e1900 */
[----:B------:R-:W-:Y:S01]  /*02b0*/  MOV R15, R26 ;  /* 0x0000001a000f7202 */ /* 0x000fe20000000f00 */
[----:B------:R-:W-:-:S04]  /*02c0*/  IMAD.WIDE.U32 R18, R7, 0x4, R12 ;  /* 0x0000000407127825 */ /* 0x000fc800078e000c */
[----:B------:R-:W2:Y:S04]  /*02d0*/  LDG.E R21, desc[UR10][R14.64+-0x10] ;  /* 0xfffff00a0e157981 */ /* 0x000ea8000c1e1900 */
[----:B------:R0:W3:Y:S04]  /*02e0*/  LDG.E R22, desc[UR10][R18.64] ;  /* 0x0000000a12167981 */ /* 0x0000e8000c1e1900 */
[----:B------:R-:W3:Y:S04]  /*02f0*/  LDG.E R23, desc[UR10][R14.64+-0xc] ;  /* 0xfffff40a0e177981 */ /* 0x000ee8000c1e1900 */
[----:B------:R-:W4:Y:S01]  /*0300*/  LDG.E R26, desc[UR10][R14.64+-0x8] ;  /* 0xfffff80a0e1a7981 */ /* 0x000f22000c1e1900 */
[----:B0-----:R-:W-:-:S03]  /*0310*/  IMAD.WIDE.U32 R18, R9, 0x4, R12 ;  /* 0x0000000409127825 */ /* 0x001fc600078e000c */
[----:B------:R-:W5:Y:S04]  /*0320*/  LDG.E R28, desc[UR10][R14.64] ;  /* 0x0000000a0e1c7981 */ /* 0x000f68000c1e1900 */
[----:B------:R-:W4:Y:S01]  /*0330*/  LDG.E R24, desc[UR10][R18.64] ;  /* 0x0000000a12187981 */ /* 0x000f22000c1e1900 */
[----:B--2---:R-:W-:Y:S02]  /*0340*/  IMAD R10, R21, R20, R10 ;  /* 0x00000014150a7224 */ /* 0x004fe400078e020a */
[----:B------:R-:W-:-:S04]  /*0350*/  IMAD.WIDE.U32 R20, R11, 0x4, R12 ;  /* 0x000000040b147825 */ /* 0x000fc800078e000c */
[----:B---3--:R-:W-:Y:S02]  /*0360*/  IMAD R10, R23, R22, R10 ;  /* 0x00000016170a7224 */ /* 0x008fe400078e020a */
[----:B------:R-:W2:Y:S01]  /*0370*/  LDG.E R20, desc[UR10][R20.64] ;  /* 0x0000000a14147981 */ /* 0x000ea2000c1e1900 */
[----:B------:R-:W-:-:S05]  /*0380*/  IMAD.WIDE.U32 R22, R25, 0x4, R12 ;  /* 0x0000000419167825 */ /* 0x000fca00078e000c */
[----:B------:R0:W5:Y:S04]  /*0390*/  LDG.E R19, desc[UR10][R22.64] ;  /* 0x0000000a16137981 */ /* 0x000168000c1e1900 */
[----:B------:R-:W2:Y:S01]  /*03a0*/  LDG.E R21, desc[UR10][R14.64+-0x4] ;  /* 0xfffffc0a0e157981 */ /* 0x000ea2000c1e1900 */
[----:B----4-:R-:W-:-:S03]  /*03b0*/  IMAD R10, R26, R24, R10 ;  /* 0x000000181a0a7224 */ /* 0x010fc600078e020a */
[----:B------:R-:W3:Y:S01]  /*03c0*/  LDG.E R24, desc[UR10][R14.64+0x4] ;  /* 0x0000040a0e187981 */ /* 0x000ee2000c1e1900 */
[----:B0-----:R-:W-:-:S05]  /*03d0*/  IMAD.WIDE.U32 R22, R27, 0x4, R12 ;  /* 0x000000041b167825 */ /* 0x001fca00078e000c */
[----:B------:R-:W3:Y:S01]  /*03e0*/  LDG.E R26, desc[UR10][R22.64] ;  /* 0x0000000a161a7981 */ /* 0x000ee2000c1e1900 */
[----:B--2---:R-:W-:-:S04]  /*03f0*/  IMAD R10, R21, R20, R10 ;  /* 0x00000014150a7224 */ /* 0x004fc800078e020a */
[----:B-----5:R-:W-:Y:S02]  /*0400*/  IMAD R10, R28, R19, R10 ;  /* 0x000000131c0a7224 */ /* 0x020fe400078e020a */
[--C-:B------:R-:W-:Y:S01]  /*0410*/  IMAD.WIDE.U32 R18, R29, 0x4, R12.reuse ;  /* 0x000000041d127825 */ /* 0x100fe200078e000c */
[----:B------:R-:W2:Y:S03]  /*0420*/  LDG.E R28, desc[UR10][R14.64+0x8] ;  /* 0x0000080a0e1c7981 */ /* 0x000ea6000c1e1900 */
[----:B------:R-:W-:Y:S02]  /*0430*/  IMAD.WIDE.U32 R20, R8, 0x4, R12 ;  /* 0x0000000408147825 */ /* 0x000fe400078e000c */
[----:B------:R-:W2:Y:S04]  /*0440*/  LDG.E R18, desc[UR10][R18.64] ;  /* 0x0000000a12127981 */ /* 0x000ea8000c1e1900 */
[----:B------:R-:W4:Y:S04]  /*0450*/  LDG.E R20, desc[UR10][R20.64] ;  /* 0x0000000a14147981 */ /* 0x000f28000c1e1900 */
[----:B------:R-:W4:Y:S01]  /*0460*/  LDG.E R19, desc[UR10][R14.64+0xc] ;  /* 0x00000c0a0e137981 */ /* 0x000f22000c1e1900 */
[----:B------:R-:W-:Y:S01]  /*0470*/  UIADD3 UR4, UPT, UPT, UR4, 0x8, URZ ;  /* 0x0000000804047890 */ /* 0x000fe2000fffe0ff */
[----:B---3--:R-:W-:-:S03]  /*0480*/  IMAD R10, R24, R26, R10 ;  /* 0x0000001a180a7224 */ /* 0x008fc600078e020a */
[----:B------:R-:W-:Y:S01]  /*0490*/  UISETP.NE.AND UP0, UPT, UR4, URZ, UPT ;  /* 0x000000ff0400728c */ /* 0x000fe2000bf05270 */
[----:B------:R-:W-:Y:S01]  /*04a0*/  IADD3 R24, P0, PT, R14, 0x20, RZ ;  /* 0x000000200e187810 */ /* 0x000fe20007f1e0ff */
[C---:B------:R-:W-:Y:S01]  /*04b0*/  IMAD.IADD R25, R4.reuse, 0x1, R25 ;  /* 0x0000000104197824 */ /* 0x040fe200078e0219 */
[C---:B------:R-:W-:Y:S01]  /*04c0*/  IADD3 R7, PT, PT, R4.reuse, R7, RZ ;  /* 0x0000000704077210 */ /* 0x040fe20007ffe0ff */
[C---:B------:R-:W-:Y:S01]  /*04d0*/  IMAD.WIDE.U32 R16, R4.reuse, 0x4, R16 ;  /* 0x0000000404107825 */ /* 0x040fe200078e0010 */
[C---:B------:R-:W-:Y:S02]  /*04e0*/  IADD3 R9, PT, PT, R4.reuse, R9, RZ ;  /* 0x0000000904097210 */ /* 0x040fe40007ffe0ff */
[C---:B------:R-:W-:Y:S01]  /*04f0*/  IADD3 R11, PT, PT, R4.reuse, R11, RZ ;  /* 0x0000000b040b7210 */ /* 0x040fe20007ffe0ff */
[----:B------:R-:W-:Y:S01]  /*0500*/  IMAD.X R26, RZ, RZ, R15, P0 ;  /* 0x000000ffff1a7224 */ /* 0x000fe200000e060f */
[C---:B------:R-:W-:Y:S02]  /*0510*/  IADD3 R27, PT, PT, R4.reuse, R27, RZ ;  /* 0x0000001b041b7210 */ /* 0x040fe40007ffe0ff */
[----:B------:R-:W-:-:S02]  /*0520*/  IADD3 R29, PT, PT, R4, R29, RZ ;  /* 0x0000001d041d7210 */ /* 0x000fc40007ffe0ff */
[----:B------:R-:W-:Y:S01]  /*0530*/  IADD3 R8, PT, PT, R4, R8, RZ ;  /* 0x0000000804087210 */ /* 0x000fe20007ffe0ff */
[----:B--2---:R-:W-:-:S04]  /*0540*/  IMAD R10, R28, R18, R10 ;  /* 0x000000121c0a7224 */ /* 0x004fc800078e020a */
[----:B----4-:R-:W-:Y:S01]  /*0550*/  IMAD R10, R19, R20, R10 ;  /* 0x00000014130a7224 */ /* 0x010fe200078e020a */
[----:B------:R-:W-:Y:S06]  /*0560*/  BRA.U UP0, `(.L_x_18) ;  /* 0xfffffffd00487547 */ /* 0x000fec000b83ffff */
[----:B------:R-:W-:-:S05]  /*0570*/  UMOV UR4, UR6 ;  /* 0x0000000600047c82 */ /* 0x000fca0008000000 */
.L_x_17:
[----:B------:R-:W-:-:S09]  /*0580*/  UISETP.NE.AND UP0, UPT, UR8, URZ, UPT ;  /* 0x000000ff0800728c */ /* 0x000fd2000bf05270 */
[----:B------:R-:W-:Y:S05]  /*0590*/  BRA.U !UP0, `(.L_x_19) ;  /* 0x00000005081c7547 */ /* 0x000fea000b800000 */
[----:B------:R-:W-:Y:S02]  /*05a0*/  UIADD3 UR9, UPT, UPT, UR8, -0x1, URZ ;  /* 0xffffffff08097890 */ /* 0x000fe4000fffe0ff */
[----:B------:R-:W-:Y:S02]  /*05b0*/  UISETP.NE.AND UP1, UPT, UR5, URZ, UPT ;  /* 0x000000ff0500728c */ /* 0x000fe4000bf25270 */
[----:B------:R-:W-:-:S09]  /*05c0*/  UISETP.GE.U32.AND UP0, UPT, UR9, 0x3, UPT ;  /* 0x000000030900788c */ /* 0x000fd2000bf06070 */
[----:B------:R-:W-:Y:S05]  /*05d0*/  BRA.U !UP0, `(.L_x_20) ;  /* 0x00000001087c7547 */ /* 0x000fea000b800000 */
[----:B------:R-:W0:Y:S01]  /*05e0*/  LDC R22, c[0x0][0x39c] ;  /* 0x0000e700ff167b82 */ /* 0x000e220000000800 */
[----:B------:R-:W1:Y:S01]  /*05f0*/  LDCU.64 UR14, c[0x0][0x380] ;  /* 0x00007000ff0e77ac */ /* 0x000e620008000a00 */
[C---:B------:R-:W-:Y:S01]  /*0600*/  VIADD R7, R2.reuse, UR4 ;  /* 0x0000000402077c36 */ /* 0x040fe20008000000 */
[----:B------:R-:W-:-:S04]  /*0610*/  IADD3 R11, P0, PT, R2, UR4, RZ ;  /* 0x00000004020b7c10 */ /* 0x000fc8000ff1e0ff */
[----:B------:R-:W-:Y:S01]  /*0620*/  IADD3.X R20, PT, PT, RZ, RZ, RZ, P0, !PT ;  /* 0x000000ffff147210 */ /* 0x000fe200007fe4ff */
[----:B------:R-:W2:Y:S08]  /*0630*/  LDC.64 R16, c[0x0][0x380] ;  /* 0x0000e000ff107b82 */ /* 0x000eb00000000a00 */
[----:B------:R-:W3:Y:S01]  /*0640*/  LDC.64 R12, c[0x0][0x388] ;  /* 0x0000e200ff0c7b82 */ /* 0x000ee20000000a00 */
[----:B-1----:R-:W-:Y:S01]  /*0650*/  LEA R8, P0, R11, UR14, 0x2 ;  /* 0x0000000e0b087c11 */ /* 0x002fe2000f8010ff */
[----:B0-----:R-:W-:-:S05]  /*0660*/  IMAD R19, R22, UR4, R5 ;  /* 0x0000000416137c24 */ /* 0x001fca000f8e0205 */
[----:B------:R-:W-:Y:S01]  /*0670*/  IADD3 R9, PT, PT, R19, R22, RZ ;  /* 0x0000001613097210 */ /* 0x000fe20007ffe0ff */
[----:B--2---:R-:W-:-:S03]  /*0680*/  IMAD.WIDE.U32 R16, R7, 0x4, R16 ;  /* 0x0000000407107825 */ /* 0x004fc600078e0010 */
[----:B------:R-:W-:-:S03]  /*0690*/  IADD3 R7, PT, PT, R9, R22, RZ ;  /* 0x0000001609077210 */ /* 0x000fc60007ffe0ff */
[----:B------:R-:W2:Y:S01]  /*06a0*/  LDG.E R17, desc[UR10][R16.64] ;  /* 0x0000000a10117981 */ /* 0x000ea2000c1e1900 */
[----:B---3--:R-:W-:-:S04]  /*06b0*/  IMAD.WIDE.U32 R18, R19, 0x4, R12 ;  /* 0x0000000413127825 */ /* 0x008fc800078e000c */
[----:B------:R-:W-:Y:S01]  /*06c0*/  IMAD.WIDE.U32 R14, R9, 0x4, R12 ;  /* 0x00000004090e7825 */ /* 0x000fe200078e000c */
[----:B------:R-:W-:Y:S01]  /*06d0*/  LEA.HI.X R9, R11, UR15, R20, 0x2, P0 ;  /* 0x0000000f0b097c11 */ /* 0x000fe200080f1414 */
[----:B------:R-:W2:Y:S02]  /*06e0*/  LDG.E R18, desc[UR10][R18.64] ;  /* 0x0000000a12127981 */ /* 0x000ea4000c1e1900 */
[C---:B------:R-:W-:Y:S02]  /*06f0*/  IMAD.WIDE.U32 R20, R7.reuse, 0x4, R12 ;  /* 0x0000000407147825 */ /* 0x040fe400078e000c */
[----:B------:R-:W3:Y:S02]  /*0700*/  LDG.E R14, desc[UR10][R14.64] ;  /* 0x0000000a0e0e7981 */ /* 0x000ee4000c1e1900 */
[----:B------:R-:W-:Y:S02]  /*0710*/  IMAD.IADD R7, R7, 0x1, R22 ;  /* 0x0000000107077824 */ /* 0x000fe400078e0216 */
[----:B------:R-:W3:Y:S02]  /*0720*/  LDG.E R22, desc[UR10][R8.64+0x4] ;  /* 0x0000040a08167981 */ /* 0x000ee4000c1e1900 */
[----:B------:R-:W-:-:S02]  /*0730*/  IMAD.WIDE.U32 R12, R7, 0x4, R12 ;  /* 0x00000004070c7825 */ /* 0x000fc400078e000c */
        /* <DEDUP_REMOVED lines=9> */
.L_x_20:
[----:B------:R-:W-:Y:S05]  /*07d0*/  BRA.U !UP1, `(.L_x_19) ;  /* 0x00000001098c7547 */ /* 0x000fea000b800000 */
[----:B------:R-:W-:Y:S02]  /*07e0*/  UISETP.NE.AND UP0, UPT, UR5, 0x1, UPT ;  /* 0x000000010500788c */ /* 0x000fe4000bf05270 */
[----:B------:R-:W-:-:S07]  /*07f0*/  ULOP3.LUT UP1, URZ, UR12, 0x1, URZ, 0xc0, !UPT ;  /* 0x000000010cff7892 */ /* 0x000fce000f82c0ff */
[----:B------:R-:W-:Y:S05]  /*0800*/  BRA.U !UP0, `(.L_x_21) ;  /* 0x0000000108547547 */ /* 0x000fea000b800000 */
[----:B------:R-:W0:Y:S01]  /*0810*/  LDC R16, c[0x0][0x39c] ;  /* 0x0000e700ff107b82 */ /* 0x000e220000000800 */
[----:B------:R-:W1:Y:S01]  /*0820*/  LDCU.64 UR12, c[0x0][0x380] ;  /* 0x00007000ff0c77ac */ /* 0x000e620008000a00 */
[C---:B------:R-:W-:Y:S02]  /*0830*/  IADD3 R7, PT, PT, R2.reuse, UR4, RZ ;  /* 0x0000000402077c10 */ /* 0x040fe4000fffe0ff */
[----:B------:R-:W-:-:S04]  /*0840*/  IADD3 R11, P0, PT, R2, UR4, RZ ;  /* 0x00000004020b7c10 */ /* 0x000fc8000ff1e0ff */
[----:B------:R-:W2:Y:S01]  /*0850*/  LDC.64 R14, c[0x0][0x380] ;  /* 0x0000e000ff0e7b82 */ /* 0x000ea20000000a00 */
[----:B------:R-:W-:-:S07]  /*0860*/  IADD3.X R18, PT, PT, RZ, RZ, RZ, P0, !PT ;  /* 0x000000ffff127210 */ /* 0x000fce00007fe4ff */
[----:B------:R-:W3:Y:S01]  /*0870*/  LDC.64 R8, c[0x0][0x388] ;  /* 0x0000e200ff087b82 */ /* 0x000ee20000000a00 */
[----:B-1----:R-:W-:-:S04]  /*0880*/  LEA R12, P0, R11, UR12, 0x2 ;  /* 0x0000000c0b0c7c11 */ /* 0x002fc8000f8010ff */
[----:B------:R-:W-:Y:S01]  /*0890*/  LEA.HI.X R13, R11, UR13, R18, 0x2, P0 ;  /* 0x0000000d0b0d7c11 */ /* 0x000fe200080f1412 */
[----:B0-----:R-:W-:-:S05]  /*08a0*/  IMAD R17, R16, UR4, R5 ;  /* 0x0000000410117c24 */ /* 0x001fca000f8e0205 */
[----:B------:R-:W4:Y:S01]  /*08b0*/  LDG.E R13, desc[UR10][R12.64+0x4] ;  /* 0x0000040a0c0d7981 */ /* 0x000f22000c1e1900 */
[----:B--2---:R-:W-:Y:S01]  /*08c0*/  IMAD.WIDE.U32 R14, R7, 0x4, R14 ;  /* 0x00000004070e7825 */ /* 0x004fe200078e000e */
[----:B------:R-:W-:-:S05]  /*08d0*/  IADD3 R7, PT, PT, R17, R16, RZ ;  /* 0x0000001011077210 */ /* 0x000fca0007ffe0ff */
[----:B------:R-:W2:Y:S01]  /*08e0*/  LDG.E R15, desc[UR10][R14.64] ;  /* 0x0000000a0e0f7981 */ /* 0x000ea2000c1e1900 */
[----:B---3--:R-:W-:-:S04]  /*08f0*/  IMAD.WIDE.U32 R16, R17, 0x4, R8 ;  /* 0x0000000411107825 */ /* 0x008fc800078e0008 */
[----:B------:R-:W-:Y:S02]  /*0900*/  IMAD.WIDE.U32 R8, R7, 0x4, R8 ;  /* 0x0000000407087825 */ /* 0x000fe400078e0008 */
[----:B------:R-:W2:Y:S04]  /*0910*/  LDG.E R16, desc[UR10][R16.64] ;  /* 0x0000000a10107981 */ /* 0x000ea8000c1e1900 */
[----:B------:R-:W4:Y:S01]  /*0920*/  LDG.E R8, desc[UR10][R8.64] ;  /* 0x0000000a08087981 */ /* 0x000f22000c1e1900 */
[----:B------:R-:W-:Y:S01]  /*0930*/  UIADD3 UR4, UPT, UPT, UR4, 0x2, URZ ;  /* 0x0000000204047890 */ /* 0x000fe2000fffe0ff */
[----:B--2---:R-:W-:-:S04]  /*0940*/  IMAD R10, R15, R16, R10 ;  /* 0x000000100f0a7224 */ /* 0x004fc800078e020a */
[----:B----4-:R-:W-:-:S07]  /*0950*/  IMAD R10, R13, R8, R10 ;  /* 0x000000080d0a7224 */ /* 0x010fce00078e020a */
.L_x_21:
[----:B------:R-:W-:Y:S05]  /*0960*/  BRA.U !UP1, `(.L_x_19) ;  /* 0x0000000109287547 */ /* 0x000fea000b800000 */
[----:B------:R-:W0:Y:S01]  /*0970*/  LDC R14, c[0x0][0x39c] ;  /* 0x0000e700ff0e7b82 */ /* 0x000e220000000800 */
[----:B------:R-:W-:-:S07]  /*0980*/  VIADD R7, R2, UR4 ;  /* 0x0000000402077c36 */ /* 0x000fce0008000000 */
[----:B------:R-:W1:Y:S08]  /*0990*/  LDC.64 R8, c[0x0][0x380] ;  /* 0x0000e000ff087b82 */ /* 0x000e700000000a00 */
[----:B------:R-:W2:Y:S01]  /*09a0*/  LDC.64 R12, c[0x0][0x388] ;  /* 0x0000e200ff0c7b82 */ /* 0x000ea20000000a00 */
[----:B0-----:R-:W-:Y:S02]  /*09b0*/  IMAD R11, R14, UR4, R5 ;  /* 0x000000040e0b7c24 */ /* 0x001fe4000f8e0205 */
[----:B-1----:R-:W-:-:S06]  /*09c0*/  IMAD.WIDE.U32 R8, R7, 0x4, R8 ;  /* 0x0000000407087825 */ /* 0x002fcc00078e0008 */
[----:B------:R-:W3:Y:S01]  /*09d0*/  LDG.E R9, desc[UR10][R8.64] ;  /* 0x0000000a08097981 */ /* 0x000ee2000c1e1900 */
[----:B--2---:R-:W-:-:S06]  /*09e0*/  IMAD.WIDE.U32 R12, R11, 0x4, R12 ;  /* 0x000000040b0c7825 */ /* 0x004fcc00078e000c */
[----:B------:R-:W3:Y:S02]  /*09f0*/  LDG.E R12, desc[UR10][R12.64] ;  /* 0x0000000a0c0c7981 */ /* 0x000ee4000c1e1900 */
[----:B---3--:R-:W-:-:S07]  /*0a00*/  IMAD R10, R9, R12, R10 ;  /* 0x0000000c090a7224 */ /* 0x008fce00078e020a */
.L_x_19:
[----:B------:R-:W0:Y:S01]  /*0a10*/  LDCU UR4, c[0x0][0x39c] ;  /* 0x00007380ff0477ac */ /* 0x000e220008000800 */
[----:B------:R-:W1:Y:S01]  /*0a20*/  LDC.64 R8, c[0x0][0x390] ;  /* 0x0000e400ff087b82 */ /* 0x000e620000000a00 */
[----:B------:R-:W-:Y:S02]  /*0a30*/  IADD3 R7, PT, PT, R0, R5, RZ ;  /* 0x0000000500077210 */ /* 0x000fe40007ffe0ff */
[----:B------:R-:W-:-:S04]  /*0a40*/  IADD3 R5, PT, PT, R5, 0x1, RZ ;  /* 0x0000000105057810 */ /* 0x000fc80007ffe0ff */
[----:B0-----:R-:W-:Y:S01]  /*0a50*/  ISETP.NE.AND P0, PT, R5, UR4, PT ;  /* 0x0000000405007c0c */ /* 0x001fe2000bf05270 */
[----:B-1----:R-:W-:-:S05]  /*0a60*/  IMAD.WIDE.U32 R8, R7, 0x4, R8 ;  /* 0x0000000407087825 */ /* 0x002fca00078e0008 */
[----:B------:R0:W-:Y:S07]  /*0a70*/  STG.E desc[UR10][R8.64], R10 ;  /* 0x0000000a08007986 */ /* 0x0001ee000c10190a */
[----:B------:R-:W-:Y:S05]  /*0a80*/  @!P0 EXIT ;  /* 0x000000000000894d */ /* 0x000fea0003800000 */
[----:B------:R-:W-:Y:S05]  /*0a90*/  BRA `(.L_x_22) ;  /* 0xfffffff400b07947 */ /* 0x000fea000383ffff */
.L_x_16:
[C---:B------:R-:W-:Y:S01]  /*0aa0*/  ISETP.GE.U32.AND P1, PT, R11.reuse, 0x8, PT ;  /* 0x000000080b00780c */ /* 0x040fe20003f26070 */
[----:B------:R-:W-:Y:S01]  /*0ab0*/  HFMA2 R3, -RZ, RZ, 0, 0 ;  /* 0x00000000ff037431 */ /* 0x000fe200000001ff */
[----:B------:R-:W-:-:S04]  /*0ac0*/  LOP3.LUT R2, R11, 0x7, RZ, 0xc0, !PT ;  /* 0x000000070b027812 */ /* 0x000fc800078ec0ff */
[----:B------:R-:W-:-:S07]  /*0ad0*/  ISETP.NE.AND P0, PT, R2, RZ, PT ;  /* 0x000000ff0200720c */ /* 0x000fce0003f05270 */
[----:B------:R-:W-:Y:S06]  /*0ae0*/  @!P1 BRA `(.L_x_23) ;  /* 0x0000000000409947 */ /* 0x000fec0003800000 */
[----:B------:R-:W0:Y:S01]  /*0af0*/  LDC.64 R6, c[0x0][0x390] ;  /* 0x0000e400ff067b82 */ /* 0x000e220000000a00 */
[----:B------:R-:W-:Y:S01]  /*0b00*/  LOP3.LUT R3, R11, 0x7ffffff8, RZ, 0xc0, !PT ;  /* 0x7ffffff80b037812 */ /* 0x000fe200078ec0ff */
[----:B------:R-:W-:-:S06]  /*0b10*/  UMOV UR4, URZ ;  /* 0x000000ff00047c82 */ /* 0x000fcc0008000000 */
.L_x_24:
[----:B-1----:R-:W-:Y:S01]  /*0b20*/  VIADD R5, R0, UR4 ;  /* 0x0000000400057c36 */ /* 0x002fe20008000000 */
[----:B------:R-:W-:-:S03]  /*0b30*/  UIADD3 UR4, UPT, UPT, UR4, 0x8, URZ ;  /* 0x0000000804047890 */ /* 0x000fc6000fffe0ff */
[----:B0-----:R-:W-:-:S03]  /*0b40*/  IMAD.WIDE.U32 R4, R5, 0x4, R6 ;  /* 0x0000000405047825 */ /* 0x001fc600078e0006 */
[----:B------:R-:W-:Y:S02]  /*0b50*/  ISETP.NE.AND P1, PT, R3, UR4, PT ;  /* 0x0000000403007c0c */ /* 0x000fe4000bf25270 */
[----:B------:R1:W-:Y:S04]  /*0b60*/  STG.E desc[UR10][R4.64], RZ ;  /* 0x000000ff04007986 */ /* 0x0003e8000c10190a */
[----:B------:R1:W-:Y:S04]  /*0b70*/  STG.E desc[UR10][R4.64+0x4], RZ ;  /* 0x000004ff04007986 */ /* 0x0003e8000c10190a */
[----:B------:R1:W-:Y:S04]  /*0b80*/  STG.E desc[UR10][R4.64+0x8], RZ ;  /* 0x000008ff04007986 */ /* 0x0003e8000c10190a */
[----:B------:R1:W-:Y:S04]  /*0b90*/  STG.E desc[UR10][R4.64+0xc], RZ ;  /* 0x00000cff04007986 */ /* 0x0003e8000c10190a */
[----:B------:R1:W-:Y:S04]  /*0ba0*/  STG.E desc[UR10][R4.64+0x10], RZ ;  /* 0x000010ff04007986 */ /* 0x0003e8000c10190a */
[----:B------:R1:W-:Y:S04]  /*0bb0*/  STG.E desc[UR10][R4.64+0x14], RZ ;  /* 0x000014ff04007986 */ /* 0x0003e8000c10190a */
[----:B------:R1:W-:Y:S04]  /*0bc0*/  STG.E desc[UR10][R4.64+0x18], RZ ;  /* 0x000018ff04007986 */ /* 0x0003e8000c10190a */
[----:B------:R1:W-:Y:S01]  /*0bd0*/  STG.E desc[UR10][R4.64+0x1c], RZ ;  /* 0x00001cff04007986 */ /* 0x0003e2000c10190a */
[----:B------:R-:W-:Y:S05]  /*0be0*/  @P1 BRA `(.L_x_24) ;  /* 0xfffffffc00cc1947 */ /* 0x000fea000383ffff */
.L_x_23:
[----:B------:R-:W-:Y:S05]  /*0bf0*/  @!P0 EXIT ;  /* 0x000000000000894d */ /* 0x000fea0003800000 */
[----:B------:R-:W-:Y:S02]  /*0c00*/  ISETP.GE.U32.AND P1, PT, R2, 0x4, PT ;  /* 0x000000040200780c */ /* 0x000fe40003f26070 */
[----:B------:R-:W-:-:S04]  /*0c10*/  LOP3.LUT R8, R11, 0x3, RZ, 0xc0, !PT ;  /* 0x000000030b087812 */ /* 0x000fc800078ec0ff */
[----:B------:R-:W-:-:S07]  /*0c20*/  ISETP.NE.AND P0, PT, R8, RZ, PT ;  /* 0x000000ff0800720c */ /* 0x000fce0003f05270 */
[----:B------:R-:W-:Y:S06]  /*0c30*/  @!P1 BRA `(.L_x_25) ;  /* 0x0000000000349947 */ /* 0x000fec0003800000 */
[----:B-1----:R-:W0:Y:S01]  /*0c40*/  LDC.64 R4, c[0x0][0x390] ;  /* 0x0000e400ff047b82 */ /* 0x002e220000000a00 */
[----:B------:R-:W1:Y:S01]  /*0c50*/  LDCU.64 UR4, c[0x0][0x390] ;  /* 0x00007200ff0477ac */ /* 0x000e620008000a00 */
[CC--:B------:R-:W-:Y:S02]  /*0c60*/  IADD3 R2, P1, PT, R0.reuse, R3.reuse, RZ ;  /* 0x0000000300027210 */ /* 0x0c0fe40007f3e0ff */
[----:B------:R-:W-:Y:S02]  /*0c70*/  IADD3 R7, PT, PT, R0, R3, RZ ;  /* 0x0000000300077210 */ /* 0x000fe40007ffe0ff */
[----:B------:R-:W-:Y:S02]  /*0c80*/  IADD3.X R9, PT, PT, RZ, RZ, RZ, P1, !PT ;  /* 0x000000ffff097210 */ /* 0x000fe40000ffe4ff */
[----:B------:R-:W-:Y:S02]  /*0c90*/  IADD3 R3, PT, PT, R3, 0x4, RZ ;  /* 0x0000000403037810 */ /* 0x000fe40007ffe0ff */
[----:B-1----:R-:W-:Y:S01]  /*0ca0*/  LEA R6, P1, R2, UR4, 0x2 ;  /* 0x0000000402067c11 */ /* 0x002fe2000f8210ff */
[----:B0-----:R-:W-:-:S03]  /*0cb0*/  IMAD.WIDE.U32 R4, R7, 0x4, R4 ;  /* 0x0000000407047825 */ /* 0x001fc600078e0004 */
[----:B------:R-:W-:Y:S02]  /*0cc0*/  LEA.HI.X R7, R2, UR5, R9, 0x2, P1 ;  /* 0x0000000502077c11 */ /* 0x000fe400088f1409 */
[----:B------:R0:W-:Y:S04]  /*0cd0*/  STG.E desc[UR10][R4.64], RZ ;  /* 0x000000ff04007986 */ /* 0x0001e8000c10190a */
[----:B------:R0:W-:Y:S04]  /*0ce0*/  STG.E desc[UR10][R6.64+0x4], RZ ;  /* 0x000004ff06007986 */ /* 0x0001e8000c10190a */
[----:B------:R0:W-:Y:S04]  /*0cf0*/  STG.E desc[UR10][R6.64+0x8], RZ ;  /* 0x000008ff06007986 */ /* 0x0001e8000c10190a */
[----:B------:R0:W-:Y:S02]  /*0d00*/  STG.E desc[UR10][R6.64+0xc], RZ ;  /* 0x00000cff06007986 */ /* 0x0001e4000c10190a */
.L_x_25:
[----:B------:R-:W-:Y:S05]  /*0d10*/  @!P0 EXIT ;  /* 0x000000000000894d */ /* 0x000fea0003800000 */
[----:B------:R-:W-:Y:S02]  /*0d20*/  ISETP.NE.AND P1, PT, R8, 0x1, PT ;  /* 0x000000010800780c */ /* 0x000fe40003f25270 */
[----:B------:R-:W-:-:S04]  /*0d30*/  LOP3.LUT R2, R11, 0x1, RZ, 0xc0, !PT ;  /* 0x000000010b027812 */ /* 0x000fc800078ec0ff */
[----:B------:R-:W-:-:S07]  /*0d40*/  ISETP.NE.U32.AND P0, PT, R2, 0x1, PT ;  /* 0x000000010200780c */ /* 0x000fce0003f05070 */
[----:B------:R-:W-:Y:S06]  /*0d50*/  @!P1 BRA `(.L_x_26) ;  /* 0x00000000002c9947 */ /* 0x000fec0003800000 */
[----:B01----:R-:W0:Y:S01]  /*0d60*/  LDC.64 R4, c[0x0][0x390] ;  /* 0x0000e400ff047b82 */ /* 0x003e220000000a00 */
[----:B------:R-:W1:Y:S01]  /*0d70*/  LDCU.64 UR4, c[0x0][0x390] ;  /* 0x00007200ff0477ac */ /* 0x000e620008000a00 */
[C---:B------:R-:W-:Y:S01]  /*0d80*/  IADD3 R2, P1, PT, R0.reuse, R3, RZ ;  /* 0x0000000300027210 */ /* 0x040fe20007f3e0ff */
[----:B------:R-:W-:Y:S01]  /*0d90*/  IMAD.IADD R7, R0, 0x1, R3 ;  /* 0x0000000100077824 */ /* 0x000fe200078e0203 */
[----:B------:R-:W-:Y:S02]  /*0da0*/  IADD3 R3, PT, PT, R3, 0x2, RZ ;  /* 0x0000000203037810 */ /* 0x000fe40007ffe0ff */
[----:B------:R-:W-:Y:S02]  /*0db0*/  IADD3.X R9, PT, PT, RZ, RZ, RZ, P1, !PT ;  /* 0x000000ffff097210 */ /* 0x000fe40000ffe4ff */
[----:B-1----:R-:W-:Y:S01]  /*0dc0*/  LEA R6, P1, R2, UR4, 0x2 ;  /* 0x0000000402067c11 */ /* 0x002fe2000f8210ff */
[----:B0-----:R-:W-:-:S03]  /*0dd0*/  IMAD.WIDE.U32 R4, R7, 0x4, R4 ;  /* 0x0000000407047825 */ /* 0x001fc600078e0004 */
[----:B------:R-:W-:Y:S02]  /*0de0*/  LEA.HI.X R7, R2, UR5, R9, 0x2, P1 ;  /* 0x0000000502077c11 */ /* 0x000fe400088f1409 */
[----:B------:R2:W-:Y:S04]  /*0df0*/  STG.E desc[UR10][R4.64], RZ ;  /* 0x000000ff04007986 */ /* 0x0005e8000c10190a */
[----:B------:R2:W-:Y:S03]  /*0e00*/  STG.E desc[UR10][R6.64+0x4], RZ ;  /* 0x000004ff06007986 */ /* 0x0005e6000c10190a */
.L_x_26:
[----:B------:R-:W-:Y:S05]  /*0e10*/  @P0 EXIT ;  /* 0x000000000000094d */ /* 0x000fea0003800000 */
[----:B012---:R-:W0:Y:S01]  /*0e20*/  LDC.64 R4, c[0x0][0x390] ;  /* 0x0000e400ff047b82 */ /* 0x007e220000000a00 */
[----:B------:R-:W-:-:S05]  /*0e30*/  IADD3 R3, PT, PT, R0, R3, RZ ;  /* 0x0000000300037210 */ /* 0x000fca0007ffe0ff */
[----:B0-----:R-:W-:-:S05]  /*0e40*/  IMAD.WIDE.U32 R2, R3, 0x4, R4 ;  /* 0x0000000403027825 */ /* 0x001fca00078e0004 */
[----:B------:R-:W-:Y:S01]  /*0e50*/  STG.E desc[UR10][R2.64], RZ ;  /* 0x000000ff02007986 */ /* 0x000fe2000c10190a */
[----:B------:R-:W-:Y:S05]  /*0e60*/  EXIT ;  /* 0x000000000000794d */ /* 0x000fea0003800000 */
.L_x_27:
        /* <DEDUP_REMOVED lines=9> */
.L_x_30:


//--------------------- .nv.shared.reserved.0     --------------------------
	.section	.nv.shared.reserved.0,"aw",@nobits
	.weak		__nv_reservedSMEM_offset_0_alias
	.size		__nv_reservedSMEM_offset_0_alias, 0, 64
	.other		__nv_reservedSMEM_offset_0_alias,@"STO_CUDA_RESERVED_SHARED STV_DEFAULT"
__nv_reservedSMEM_offset_0_alias:
	.zero		0
	.zero		64


//--------------------- .nv.constant0._Z26multiplyKernel_elementwisePiS_S_i --------------------------
	.section	.nv.constant0._Z26multiplyKernel_elementwisePiS_S_i,"a",@progbits
	.sectionflags	@""
	.align	4
.nv.constant0._Z26multiplyKernel_elementwisePiS_S_i:
	.zero		924


//--------------------- .nv.constant0._Z25multiplyKernel_columnwisePiS_S_ii --------------------------
	.section	.nv.constant0._Z25multiplyKernel_columnwisePiS_S_ii,"a",@progbits
	.sectionflags	@""
	.align	4
.nv.constant0._Z25multiplyKernel_columnwisePiS_S_ii:
	.zero		928


//--------------------- .nv.constant0._Z22multiplyKernel_rowwisePiS_S_ii --------------------------
	.section	.nv.constant0._Z22multiplyKernel_rowwisePiS_S_ii,"a",@progbits
	.sectionflags	@""
	.align	4
.nv.constant0._Z22multiplyKernel_rowwisePiS_S_ii:
	.zero		928


//--------------------- SYMBOLS --------------------------

	.type		.nv.reservedSmem.offset0,@object
	.size		.nv.reservedSmem.offset0,0x4
